	.target	sm_100a

	.elftype	@"ET_EXEC"


//--------------------- .note.nv.tkinfo           --------------------------
	.section	.note.nv.tkinfo,"",@"SHT_NOTE"
	.sectionflags	@"SHF_NOTE_NV_TKINFO"
	.tkinfo
        /*0018*/ 	.word	0x00000002
        /*0030*/ 	.string	""
        /*0030*/ 	.string	"ptxas"
        /*0030*/ 	.string	"Cuda compilation tools, release 13.0, V13.0.88"
        /*0030*/ 	.string	"Build cuda_13.0.r13.0/compiler.36424714_0"
        /*0030*/ 	.string	"-arch sm_100a -m 64 "



//--------------------- .note.nv.cuinfo           --------------------------
	.section	.note.nv.cuinfo,"",@"SHT_NOTE"
	.sectionflags	@"SHF_NOTE_NV_CUINFO"
        /*0018*/ 	.short	0x0002
        /*001a*/ 	.short	0x0064
        /*001c*/ 	.short	0x0082
	.zero		2


//--------------------- .nv.info                  --------------------------
	.section	.nv.info,"",@"SHT_CUDA_INFO"
	.align	4


	//----- nvinfo : EIATTR_REGCOUNT
	.align		4
        /*0000*/ 	.byte	0x04, 0x2f
        /*0002*/ 	.short	(.L_19 - .L_18)
	.align		4
.L_18:
        /*0004*/ 	.word	index@(_ZN7cutlass13device_kernelINS_4gemm6kernel13GemmUniversalIN4cute5tupleIJiiiiEEENS1_10collective13CollectiveMmaINS1_35MainloopSm100TmaUmmaWarpSpecializedILi4ELi2ELi4ENS5_IJNS4_1CILi1EEESB_SB_EEEEENS5_IJNSA_ILi64EEESE_NSA_ILi128EEEEEENS_10bfloat16_tENS5_IJlSB_lEEESH_SI_NS4_8TiledMMAINS4_8MMA_AtomIJNS4_20SM100_MMA_F16BF16_SSISH_SH_fLi64ELi64ELNS4_4UMMA5MajorE0ELSN_0ELNSM_7ScaleInE0ELSO_0EEEEEENS4_6LayoutISC_NS5_IJNSA_ILi0EEESS_SS_EEEEENS5_IJNS4_10UnderscoreESV_SV_EEEEENS4_13SM90_TMA_LOADENS4_14ComposedLayoutINS4_7SwizzleILi3ELi4ELi3EEENS4_18smem_ptr_flag_bitsILi16EEENSR_INS5_IJNSA_ILi8EEESE_EEENS5_IJSE_SB_EEEEEEEvNS4_8identityESY_S18_vS19_EENS_8epilogue10collective18CollectiveEpilogueINS1B_23Sm100TmaWarpSpecializedILi3ELi2ELi16ELb1ELb0EEEJSG_NS5_IJNSR_ISE_SB_EENSR_INSA_ILi32EEESB_EEEEESH_SI_SH_SI_NS1B_6fusion15FusionCallbacksIS1F_NS1K_17LinearCombinationISH_fSH_fLNS_15FloatRoundStyleE2EEESG_S1J_JEEENS4_5SM1004TMEM4LOAD26SM100_TMEM_LOAD_16dp256b4xESY_NSZ_INS10_ILi2ELi4ELi3EEES13_NSR_INS5_IJS14_S1H_EEENS5_IJS1H_SB_EEEEEEENS4_17SM75_U32x4_LDSM_NENS4_14SM90_TMA_STOREES1Y_NS4_17SM90_U32x4_STSM_NENS4_39AutoVectorizingCopyWithAssumedAlignmentILi128EEEEEEvvEEEEvNT_6ParamsE)
        /*0008*/ 	.word	0x0000004f


	//----- nvinfo : EIATTR_FRAME_SIZE
	.align		4
.L_19:
        /*000c*/ 	.byte	0x04, 0x11
        /*000e*/ 	.short	(.L_21 - .L_20)
	.align		4
.L_20:
        /*0010*/ 	.word	index@($__internal_2_$__cuda_sm10x_tcgen05_guardrail_trap_unallocated_columns_being_dealloced)
        /*0014*/ 	.word	0x00000000


	//----- nvinfo : EIATTR_FRAME_SIZE
	.align		4
.L_21:
        /*0018*/ 	.byte	0x04, 0x11
        /*001a*/ 	.short	(.L_23 - .L_22)
	.align		4
.L_22:
        /*001c*/ 	.word	index@($__internal_1_$__cuda_sm10x_tcgen05_guardrail_trap_phase_invalid_during_alloc)
        /*0020*/ 	.word	0x00000000


	//----- nvinfo : EIATTR_FRAME_SIZE
	.align		4
.L_23:
        /*0024*/ 	.byte	0x04, 0x11
        /*0026*/ 	.short	(.L_25 - .L_24)
	.align		4
.L_24:
        /*0028*/ 	.word	index@($__internal_0_$__cuda_sm10x_tcgen05_guardrail_trap_col_being_dealloced_not_returned_by_alloc)
        /*002c*/ 	.word	0x00000000


	//----- nvinfo : EIATTR_FRAME_SIZE
	.align		4
.L_25:
        /*0030*/ 	.byte	0x04, 0x11
        /*0032*/ 	.short	(.L_27 - .L_26)
	.align		4
.L_26:
        /*0034*/ 	.word	index@(_ZN7cutlass13device_kernelINS_4gemm6kernel13GemmUniversalIN4cute5tupleIJiiiiEEENS1_10collective13CollectiveMmaINS1_35MainloopSm100TmaUmmaWarpSpecializedILi4ELi2ELi4ENS5_IJNS4_1CILi1EEESB_SB_EEEEENS5_IJNSA_ILi64EEESE_NSA_ILi128EEEEEENS_10bfloat16_tENS5_IJlSB_lEEESH_SI_NS4_8TiledMMAINS4_8MMA_AtomIJNS4_20SM100_MMA_F16BF16_SSISH_SH_fLi64ELi64ELNS4_4UMMA5MajorE0ELSN_0ELNSM_7ScaleInE0ELSO_0EEEEEENS4_6LayoutISC_NS5_IJNSA_ILi0EEESS_SS_EEEEENS5_IJNS4_10UnderscoreESV_SV_EEEEENS4_13SM90_TMA_LOADENS4_14ComposedLayoutINS4_7SwizzleILi3ELi4ELi3EEENS4_18smem_ptr_flag_bitsILi16EEENSR_INS5_IJNSA_ILi8EEESE_EEENS5_IJSE_SB_EEEEEEEvNS4_8identityESY_S18_vS19_EENS_8epilogue10collective18CollectiveEpilogueINS1B_23Sm100TmaWarpSpecializedILi3ELi2ELi16ELb1ELb0EEEJSG_NS5_IJNSR_ISE_SB_EENSR_INSA_ILi32EEESB_EEEEESH_SI_SH_SI_NS1B_6fusion15FusionCallbacksIS1F_NS1K_17LinearCombinationISH_fSH_fLNS_15FloatRoundStyleE2EEESG_S1J_JEEENS4_5SM1004TMEM4LOAD26SM100_TMEM_LOAD_16dp256b4xESY_NSZ_INS10_ILi2ELi4ELi3EEES13_NSR_INS5_IJS14_S1H_EEENS5_IJS1H_SB_EEEEEEENS4_17SM75_U32x4_LDSM_NENS4_14SM90_TMA_STOREES1Y_NS4_17SM90_U32x4_STSM_NENS4_39AutoVectorizingCopyWithAssumedAlignmentILi128EEEEEEvvEEEEvNT_6ParamsE)
        /*0038*/ 	.word	0x00000000


	//----- nvinfo : EIATTR_MIN_STACK_SIZE
	.align		4
.L_27:
        /*003c*/ 	.byte	0x04, 0x12
        /*003e*/ 	.short	(.L_29 - .L_28)
	.align		4
.L_28:
        /*0040*/ 	.word	index@(_ZN7cutlass13device_kernelINS_4gemm6kernel13GemmUniversalIN4cute5tupleIJiiiiEEENS1_10collective13CollectiveMmaINS1_35MainloopSm100TmaUmmaWarpSpecializedILi4ELi2ELi4ENS5_IJNS4_1CILi1EEESB_SB_EEEEENS5_IJNSA_ILi64EEESE_NSA_ILi128EEEEEENS_10bfloat16_tENS5_IJlSB_lEEESH_SI_NS4_8TiledMMAINS4_8MMA_AtomIJNS4_20SM100_MMA_F16BF16_SSISH_SH_fLi64ELi64ELNS4_4UMMA5MajorE0ELSN_0ELNSM_7ScaleInE0ELSO_0EEEEEENS4_6LayoutISC_NS5_IJNSA_ILi0EEESS_SS_EEEEENS5_IJNS4_10UnderscoreESV_SV_EEEEENS4_13SM90_TMA_LOADENS4_14ComposedLayoutINS4_7SwizzleILi3ELi4ELi3EEENS4_18smem_ptr_flag_bitsILi16EEENSR_INS5_IJNSA_ILi8EEESE_EEENS5_IJSE_SB_EEEEEEEvNS4_8identityESY_S18_vS19_EENS_8epilogue10collective18CollectiveEpilogueINS1B_23Sm100TmaWarpSpecializedILi3ELi2ELi16ELb1ELb0EEEJSG_NS5_IJNSR_ISE_SB_EENSR_INSA_ILi32EEESB_EEEEESH_SI_SH_SI_NS1B_6fusion15FusionCallbacksIS1F_NS1K_17LinearCombinationISH_fSH_fLNS_15FloatRoundStyleE2EEESG_S1J_JEEENS4_5SM1004TMEM4LOAD26SM100_TMEM_LOAD_16dp256b4xESY_NSZ_INS10_ILi2ELi4ELi3EEES13_NSR_INS5_IJS14_S1H_EEENS5_IJS1H_SB_EEEEEEENS4_17SM75_U32x4_LDSM_NENS4_14SM90_TMA_STOREES1Y_NS4_17SM90_U32x4_STSM_NENS4_39AutoVectorizingCopyWithAssumedAlignmentILi128EEEEEEvvEEEEvNT_6ParamsE)
        /*0044*/ 	.word	0x00000000
.L_29:


//--------------------- .nv.compat                --------------------------
	.section	.nv.compat,"",@"SHT_CUDA_COMPAT_INFO"
	.align	4
        /*0000*/ 	.byte	0x02, 0x09, 0x01, 0x00, 0x02, 0x02, 0x02, 0x00, 0x02, 0x05, 0x05, 0x00, 0x03, 0x07, 0x01, 0x01
        /*0010*/ 	.byte	0x02, 0x03, 0x01, 0x00, 0x02, 0x06, 0x01, 0x00, 0x04, 0x0b, 0x08, 0x00, 0x09, 0x00, 0x00, 0x00
        /*0020*/ 	.byte	0x00, 0x00, 0x00, 0x00


//--------------------- .nv.info._ZN7cutlass13device_kernelINS_4gemm6kernel13GemmUniversalIN4cute5tupleIJiiiiEEENS1_10collective13CollectiveMmaINS1_35MainloopSm100TmaUmmaWarpSpecializedILi4ELi2ELi4ENS5_IJNS4_1CILi1EEESB_SB_EEEEENS5_IJNSA_ILi64EEESE_NSA_ILi128EEEEEENS_10bfloat16_tENS5_IJlSB_lEEESH_SI_NS4_8TiledMMAINS4_8MMA_AtomIJNS4_20SM100_MMA_F16BF16_SSISH_SH_fLi64ELi64ELNS4_4UMMA5MajorE0ELSN_0ELNSM_7ScaleInE0ELSO_0EEEEEENS4_6LayoutISC_NS5_IJNSA_ILi0EEESS_SS_EEEEENS5_IJNS4_10UnderscoreESV_SV_EEEEENS4_13SM90_TMA_LOADENS4_14ComposedLayoutINS4_7SwizzleILi3ELi4ELi3EEENS4_18smem_ptr_flag_bitsILi16EEENSR_INS5_IJNSA_ILi8EEESE_EEENS5_IJSE_SB_EEEEEEEvNS4_8identityESY_S18_vS19_EENS_8epilogue10collective18CollectiveEpilogueINS1B_23Sm100TmaWarpSpecializedILi3ELi2ELi16ELb1ELb0EEEJSG_NS5_IJNSR_ISE_SB_EENSR_INSA_ILi32EEESB_EEEEESH_SI_SH_SI_NS1B_6fusion15FusionCallbacksIS1F_NS1K_17LinearCombinationISH_fSH_fLNS_15FloatRoundStyleE2EEESG_S1J_JEEENS4_5SM1004TMEM4LOAD26SM100_TMEM_LOAD_16dp256b4xESY_NSZ_INS10_ILi2ELi4ELi3EEES13_NSR_INS5_IJS14_S1H_EEENS5_IJS1H_SB_EEEEEEENS4_17SM75_U32x4_LDSM_NENS4_14SM90_TMA_STOREES1Y_NS4_17SM90_U32x4_STSM_NENS4_39AutoVectorizingCopyWithAssumedAlignmentILi128EEEEEEvvEEEEvNT_6ParamsE --------------------------
	.section	.nv.info._ZN7cutlass13device_kernelINS_4gemm6kernel13GemmUniversalIN4cute5tupleIJiiiiEEENS1_10collective13CollectiveMmaINS1_35MainloopSm100TmaUmmaWarpSpecializedILi4ELi2ELi4ENS5_IJNS4_1CILi1EEESB_SB_EEEEENS5_IJNSA_ILi64EEESE_NSA_ILi128EEEEEENS_10bfloat16_tENS5_IJlSB_lEEESH_SI_NS4_8TiledMMAINS4_8MMA_AtomIJNS4_20SM100_MMA_F16BF16_SSISH_SH_fLi64ELi64ELNS4_4UMMA5MajorE0ELSN_0ELNSM_7ScaleInE0ELSO_0EEEEEENS4_6LayoutISC_NS5_IJNSA_ILi0EEESS_SS_EEEEENS5_IJNS4_10UnderscoreESV_SV_EEEEENS4_13SM90_TMA_LOADENS4_14ComposedLayoutINS4_7SwizzleILi3ELi4ELi3EEENS4_18smem_ptr_flag_bitsILi16EEENSR_INS5_IJNSA_ILi8EEESE_EEENS5_IJSE_SB_EEEEEEEvNS4_8identityESY_S18_vS19_EENS_8epilogue10collective18CollectiveEpilogueINS1B_23Sm100TmaWarpSpecializedILi3ELi2ELi16ELb1ELb0EEEJSG_NS5_IJNSR_ISE_SB_EENSR_INSA_ILi32EEESB_EEEEESH_SI_SH_SI_NS1B_6fusion15FusionCallbacksIS1F_NS1K_17LinearCombinationISH_fSH_fLNS_15FloatRoundStyleE2EEESG_S1J_JEEENS4_5SM1004TMEM4LOAD26SM100_TMEM_LOAD_16dp256b4xESY_NSZ_INS10_ILi2ELi4ELi3EEES13_NSR_INS5_IJS14_S1H_EEENS5_IJS1H_SB_EEEEEEENS4_17SM75_U32x4_LDSM_NENS4_14SM90_TMA_STOREES1Y_NS4_17SM90_U32x4_STSM_NENS4_39AutoVectorizingCopyWithAssumedAlignmentILi128EEEEEEvvEEEEvNT_6ParamsE,"",@"SHT_CUDA_INFO"
	.sectionflags	@""
	.align	4


	//----- nvinfo : EIATTR_CUDA_API_VERSION
	.align		4
        /*0000*/ 	.byte	0x04, 0x37
        /*0002*/ 	.short	(.L_31 - .L_30)
.L_30:
        /*0004*/ 	.word	0x00000082


	//----- nvinfo : EIATTR_KPARAM_INFO
	.align		4
.L_31:
        /*0008*/ 	.byte	0x04, 0x17
        /*000a*/ 	.short	(.L_33 - .L_32)
.L_32:
        /*000c*/ 	.word	0x00000000
        /*0010*/ 	.short	0x0000
        /*0012*/ 	.short	0x0000
        /*0014*/ 	.byte	0x00, 0xf0, 0x01, 0x20


	//----- nvinfo : EIATTR_AT_ENTRY_FRAGMENTS
	.align		4
.L_33:
        /*0018*/ 	.byte	0x04, 0x4f
        /*001a*/ 	.short	(.L_35 - .L_34)


	//   ....[0]....
.L_34:
        /*001c*/ 	.word	0x00000006


	//----- nvinfo : EIATTR_RESERVED_SMEM_USED
	.align		4
.L_35:
        /*0020*/ 	.byte	0x01, 0x41
	.zero		2


	//----- nvinfo : EIATTR_SPARSE_MMA_MASK
	.align		4
        /*0024*/ 	.byte	0x03, 0x50
        /*0026*/ 	.short	0x0000


	//----- nvinfo : EIATTR_TCGEN05_1CTA_USED
	.align		4
        /*0028*/ 	.byte	0x01, 0x51
	.zero		2


	//----- nvinfo : EIATTR_MAXREG_COUNT
	.align		4
        /*002c*/ 	.byte	0x03, 0x1b
        /*002e*/ 	.short	0x00ff


	//----- nvinfo : EIATTR_NUM_BARRIERS
	.align		4
        /*0030*/ 	.byte	0x02, 0x4c
        /*0032*/ 	.byte	0x07
	.zero		1


	//----- nvinfo : EIATTR_EXTERNS
	.align		4
        /*0034*/ 	.byte	0x04, 0x0f
        /*0036*/ 	.short	(.L_37 - .L_36)


	//   ....[0]....
	.align		4
.L_36:
        /*0038*/ 	.word	index@(__assertfail)


	//----- nvinfo : EIATTR_MERCURY_ISA_VERSION
	.align		4
.L_37:
        /*003c*/ 	.byte	0x03, 0x5f
        /*003e*/ 	.short	0x0101


	//----- nvinfo : EIATTR_INT_WARP_WIDE_INSTR_OFFSETS
	.align		4
        /*0040*/ 	.byte	0x04, 0x31
        /*0042*/ 	.short	(.L_39 - .L_38)


	//   ....[0]....
.L_38:
        /*0044*/ 	.word	0x00001f00


	//   ....[1]....
        /*0048*/ 	.word	0x00003b60


	//   ....[2]....
        /*004c*/ 	.word	0x00003b90


	//   ....[3]....
        /*0050*/ 	.word	0x00003be0


	//   ....[4]....
        /*0054*/ 	.word	0x000044c0


	//   ....[5]....
        /*0058*/ 	.word	0x000044e0


	//   ....[6]....
        /*005c*/ 	.word	0x000047b0


	//   ....[7]....
        /*0060*/ 	.word	0x000048e0


	//----- nvinfo : EIATTR_COOP_GROUP_MASK_REGIDS
	.align		4
.L_39:
        /*0064*/ 	.byte	0x04, 0x29
        /*0066*/ 	.short	(.L_41 - .L_40)


	//   ....[0]....
.L_40:
        /*0068*/ 	.word	0xffffffff


	//   ....[1]....
        /*006c*/ 	.word	0xffffffff


	//   ....[2]....
        /*0070*/ 	.word	0xffffffff


	//   ....[3]....
        /*0074*/ 	.word	0xffffffff


	//   ....[4]....
        /*0078*/ 	.word	0xffffffff


	//   ....[5]....
        /*007c*/ 	.word	0xffffffff


	//   ....[6]....
        /*0080*/ 	.word	0xffffffff


	//   ....[7]....
        /*0084*/ 	.word	0xffffffff


	//   ....[8]....
        /*0088*/ 	.word	0xffffffff


	//   ....[9]....
        /*008c*/ 	.word	0xffffffff


	//   ....[10]....
        /*0090*/ 	.word	0xffffffff


	//   ....[11]....
        /*0094*/ 	.word	0xffffffff


	//   ....[12]....
        /*0098*/ 	.word	0xffffffff


	//----- nvinfo : EIATTR_COOP_GROUP_INSTR_OFFSETS
	.align		4
.L_41:
        /*009c*/ 	.byte	0x04, 0x28
        /*009e*/ 	.short	(.L_43 - .L_42)


	//   ....[0]....
.L_42:
        /*00a0*/ 	.word	0x00000090


	//   ....[1]....
        /*00a4*/ 	.word	0x000004d0


	//   ....[2]....
        /*00a8*/ 	.word	0x00000640


	//   ....[3]....
        /*00ac*/ 	.word	0x000007c0


	//   ....[4]....
        /*00b0*/ 	.word	0x000008c0


	//   ....[5]....
        /*00b4*/ 	.word	0x00000a30


	//   ....[6]....
        /*00b8*/ 	.word	0x00000bd0


	//   ....[7]....
        /*00bc*/ 	.word	0x00001de0


	//   ....[8]....
        /*00c0*/ 	.word	0x00002bc0


	//   ....[9]....
        /*00c4*/ 	.word	0x00002dd0


	//   ....[10]....
        /*00c8*/ 	.word	0x00002e00


	//   ....[11]....
        /*00cc*/ 	.word	0x00003a50


	//   ....[12]....
        /*00d0*/ 	.word	0x00003c80


	//----- nvinfo : EIATTR_VRC_CTA_INIT_COUNT
	.align		4
.L_43:
        /*00d4*/ 	.byte	0x02, 0x4a
        /*00d6*/ 	.byte	0x80
	.zero		1


	//----- nvinfo : EIATTR_SYSCALL_OFFSETS
	.align		4
        /*00d8*/ 	.byte	0x04, 0x46
        /*00da*/ 	.short	(.L_45 - .L_44)


	//   ....[0]....
.L_44:
        /*00dc*/ 	.word	0x000054c0


	//   ....[1]....
        /*00e0*/ 	.word	0x000055b0


	//   ....[2]....
        /*00e4*/ 	.word	0x00005d90


	//   ....[3]....
        /*00e8*/ 	.word	0x000066d0


	//----- nvinfo : EIATTR_MBARRIER_INSTR_OFFSETS
	.align		4
.L_45:
        /*00ec*/ 	.byte	0x04, 0x39
        /*00ee*/ 	.short	(.L_47 - .L_46)


	//   ....[0]....
.L_46:
        /*00f0*/ 	.word	0x000005b0
        /*00f4*/ 	.word	0x000000ff
        /*00f8*/ 	.word	0x00000000
        /*00fc*/ 	.short	0x0100
        /*00fe*/ 	.byte	0x05
	.zero		1


	//   ....[1]....
        /*0100*/ 	.word	0x000005c0
        /*0104*/ 	.word	0x000000ff
        /*0108*/ 	.word	0x00000020
        /*010c*/ 	.short	0x0100
        /*010e*/ 	.byte	0x05
	.zero		1


	//   ....[2]....
        /*0110*/ 	.word	0x000005d0
        /*0114*/ 	.word	0x000000ff
        /*0118*/ 	.word	0x00000008
        /*011c*/ 	.short	0x0100
        /*011e*/ 	.byte	0x05
	.zero		1


	//   ....[3]....
        /*0120*/ 	.word	0x000005e0
        /*0124*/ 	.word	0x000000ff
        /*0128*/ 	.word	0x00000028
        /*012c*/ 	.short	0x0100
        /*012e*/ 	.byte	0x05
	.zero		1


	//   ....[4]....
        /*0130*/ 	.word	0x000005f0
        /*0134*/ 	.word	0x000000ff
        /*0138*/ 	.word	0x00000010
        /*013c*/ 	.short	0x0100
        /*013e*/ 	.byte	0x05
	.zero		1


	//   ....[5]....
        /*0140*/ 	.word	0x00000600
        /*0144*/ 	.word	0x000000ff
        /*0148*/ 	.word	0x00000030
        /*014c*/ 	.short	0x0100
        /*014e*/ 	.byte	0x05
	.zero		1


	//   ....[6]....
        /*0150*/ 	.word	0x00000610
        /*0154*/ 	.word	0x000000ff
        /*0158*/ 	.word	0x00000018
        /*015c*/ 	.short	0x0100
        /*015e*/ 	.byte	0x05
	.zero		1


	//   ....[7]....
        /*0160*/ 	.word	0x00000620
        /*0164*/ 	.word	0x000000ff
        /*0168*/ 	.word	0x00000038
        /*016c*/ 	.short	0x0100
        /*016e*/ 	.byte	0x05
	.zero		1


	//   ....[8]....
        /*0170*/ 	.word	0x00000750
        /*0174*/ 	.word	0x000000ff
        /*0178*/ 	.word	0x00000040
        /*017c*/ 	.short	0x0100
        /*017e*/ 	.byte	0x07
	.zero		1


	//   ....[9]....
        /*0180*/ 	.word	0x00000760
        /*0184*/ 	.word	0x000000ff
        /*0188*/ 	.word	0x00000058
        /*018c*/ 	.short	0x0100
        /*018e*/ 	.byte	0x07
	.zero		1


	//   ....[10]....
        /*0190*/ 	.word	0x00000770
        /*0194*/ 	.word	0x000000ff
        /*0198*/ 	.word	0x00000048
        /*019c*/ 	.short	0x0100
        /*019e*/ 	.byte	0x07
	.zero		1


	//   ....[11]....
        /*01a0*/ 	.word	0x00000780
        /*01a4*/ 	.word	0x000000ff
        /*01a8*/ 	.word	0x00000060
        /*01ac*/ 	.short	0x0100
        /*01ae*/ 	.byte	0x07
	.zero		1


	//   ....[12]....
        /*01b0*/ 	.word	0x00000790
        /*01b4*/ 	.word	0x000000ff
        /*01b8*/ 	.word	0x00000050
        /*01bc*/ 	.short	0x0100
        /*01be*/ 	.byte	0x07
	.zero		1


	//   ....[13]....
        /*01c0*/ 	.word	0x000007a0
        /*01c4*/ 	.word	0x000000ff
        /*01c8*/ 	.word	0x00000068
        /*01cc*/ 	.short	0x0100
        /*01ce*/ 	.byte	0x07
	.zero		1


	//   ....[14]....
        /*01d0*/ 	.word	0x00000890
        /*01d4*/ 	.word	0x000000ff
        /*01d8*/ 	.word	0x00000070
        /*01dc*/ 	.short	0x0100
        /*01de*/ 	.byte	0x05
	.zero		1


	//   ....[15]....
        /*01e0*/ 	.word	0x000008a0
        /*01e4*/ 	.word	0x000000ff
        /*01e8*/ 	.word	0x00000078
        /*01ec*/ 	.short	0x0100
        /*01ee*/ 	.byte	0x05
	.zero		1


	//   ....[16]....
        /*01f0*/ 	.word	0x000009e0
        /*01f4*/ 	.word	0x000000ff
        /*01f8*/ 	.word	0x00000080
        /*01fc*/ 	.short	0x0100
        /*01fe*/ 	.byte	0x05
	.zero		1


	//   ....[17]....
        /*0200*/ 	.word	0x000009f0
        /*0204*/ 	.word	0x000000ff
        /*0208*/ 	.word	0x00000090
        /*020c*/ 	.short	0x0100
        /*020e*/ 	.byte	0x05
	.zero		1


	//   ....[18]....
        /*0210*/ 	.word	0x00000a00
        /*0214*/ 	.word	0x000000ff
        /*0218*/ 	.word	0x00000088
        /*021c*/ 	.short	0x0100
        /*021e*/ 	.byte	0x05
	.zero		1


	//   ....[19]....
        /*0220*/ 	.word	0x00000a10
        /*0224*/ 	.word	0x000000ff
        /*0228*/ 	.word	0x00000098
        /*022c*/ 	.short	0x0100
        /*022e*/ 	.byte	0x05
	.zero		1


	//   ....[20]....
        /*0230*/ 	.word	0x00000b40
        /*0234*/ 	.word	0x000000ff
        /*0238*/ 	.word	0x000000a0
        /*023c*/ 	.short	0x0100
        /*023e*/ 	.byte	0x07
	.zero		1


	//   ....[21]....
        /*0240*/ 	.word	0x00000b50
        /*0244*/ 	.word	0x000000ff
        /*0248*/ 	.word	0x000000c0
        /*024c*/ 	.short	0x0100
        /*024e*/ 	.byte	0x07
	.zero		1


	//   ....[22]....
        /*0250*/ 	.word	0x00000b60
        /*0254*/ 	.word	0x000000ff
        /*0258*/ 	.word	0x000000a8
        /*025c*/ 	.short	0x0100
        /*025e*/ 	.byte	0x07
	.zero		1


	//   ....[23]....
        /*0260*/ 	.word	0x00000b70
        /*0264*/ 	.word	0x000000ff
        /*0268*/ 	.word	0x000000c8
        /*026c*/ 	.short	0x0100
        /*026e*/ 	.byte	0x07
	.zero		1


	//   ....[24]....
        /*0270*/ 	.word	0x00000b80
        /*0274*/ 	.word	0x000000ff
        /*0278*/ 	.word	0x000000b0
        /*027c*/ 	.short	0x0100
        /*027e*/ 	.byte	0x07
	.zero		1


	//   ....[25]....
        /*0280*/ 	.word	0x00000b90
        /*0284*/ 	.word	0x000000ff
        /*0288*/ 	.word	0x000000d0
        /*028c*/ 	.short	0x0100
        /*028e*/ 	.byte	0x07
	.zero		1


	//   ....[26]....
        /*0290*/ 	.word	0x00000ba0
        /*0294*/ 	.word	0x000000ff
        /*0298*/ 	.word	0x000000b8
        /*029c*/ 	.short	0x0100
        /*029e*/ 	.byte	0x07
	.zero		1


	//   ....[27]....
        /*02a0*/ 	.word	0x00000bb0
        /*02a4*/ 	.word	0x000000ff
        /*02a8*/ 	.word	0x000000d8
        /*02ac*/ 	.short	0x0100
        /*02ae*/ 	.byte	0x07
	.zero		1


	//   ....[28]....
        /*02b0*/ 	.word	0x00000ca0
        /*02b4*/ 	.word	0x000000ff
        /*02b8*/ 	.word	0x000000e0
        /*02bc*/ 	.short	0x0100
        /*02be*/ 	.byte	0x05
	.zero		1


	//   ....[29]....
        /*02c0*/ 	.word	0x00000cb0
        /*02c4*/ 	.word	0x000000ff
        /*02c8*/ 	.word	0x000000f0
        /*02cc*/ 	.short	0x0100
        /*02ce*/ 	.byte	0x05
	.zero		1


	//   ....[30]....
        /*02d0*/ 	.word	0x00000cc0
        /*02d4*/ 	.word	0x000000ff
        /*02d8*/ 	.word	0x000000e8
        /*02dc*/ 	.short	0x0100
        /*02de*/ 	.byte	0x05
	.zero		1


	//   ....[31]....
        /*02e0*/ 	.word	0x00000cd0
        /*02e4*/ 	.word	0x000000ff
        /*02e8*/ 	.word	0x000000f8
        /*02ec*/ 	.short	0x0100
        /*02ee*/ 	.byte	0x05
	.zero		1


	//   ....[32]....
        /*02f0*/ 	.word	0x000015a0
        /*02f4*/ 	.word	0x00000002
        /*02f8*/ 	.word	0x000000f0
        /*02fc*/ 	.short	0x010a
        /*02fe*/ 	.byte	0xff
	.zero		1


	//   ....[33]....
        /*0300*/ 	.word	0x000015d0
        /*0304*/ 	.word	0x00000002
        /*0308*/ 	.word	0x000000e0
        /*030c*/ 	.short	0x0101
        /*030e*/ 	.byte	0xff
	.zero		1


	//   ....[34]....
        /*0310*/ 	.word	0x000016a0
        /*0314*/ 	.word	0x000000ff
        /*0318*/ 	.word	0x00000020
        /*031c*/ 	.short	0x010a
        /*031e*/ 	.byte	0x08
	.zero		1


	//   ....[35]....
        /*0320*/ 	.word	0x00001740
        /*0324*/ 	.word	0x000000ff
        /*0328*/ 	.word	0x00000020
        /*032c*/ 	.short	0x010a
        /*032e*/ 	.byte	0x21
	.zero		1


	//   ....[36]....
        /*0330*/ 	.word	0x00001890
        /*0334*/ 	.word	0x000000ff
        /*0338*/ 	.word	0x00000020
        /*033c*/ 	.short	0x010a
        /*033e*/ 	.byte	0x08
	.zero		1


	//   ....[37]....
        /*0340*/ 	.word	0x00001a50
        /*0344*/ 	.word	0x000000ff
        /*0348*/ 	.word	0x00000078
        /*034c*/ 	.short	0x0101
        /*034e*/ 	.byte	0x04
	.zero		1


	//   ....[38]....
        /*0350*/ 	.word	0x00001a70
        /*0354*/ 	.word	0x000000ff
        /*0358*/ 	.word	0x00000020
        /*035c*/ 	.short	0x010a
        /*035e*/ 	.byte	0x08
	.zero		1


	//   ....[39]....
        /*0360*/ 	.word	0x00001af0
        /*0364*/ 	.word	0x000000ff
        /*0368*/ 	.word	0x00000020
        /*036c*/ 	.short	0x010a
        /*036e*/ 	.byte	0x21
	.zero		1


	//   ....[40]....
        /*0370*/ 	.word	0x00001c40
        /*0374*/ 	.word	0x000000ff
        /*0378*/ 	.word	0x00000020
        /*037c*/ 	.short	0x010a
        /*037e*/ 	.byte	0x08
	.zero		1


	//   ....[41]....
        /*0380*/ 	.word	0x00001e10
        /*0384*/ 	.word	0x00000002
        /*0388*/ 	.word	0x00000080
        /*038c*/ 	.short	0x010a
        /*038e*/ 	.byte	0xff
	.zero		1


	//   ....[42]....
        /*0390*/ 	.word	0x00001ed0
        /*0394*/ 	.word	0x00000002
        /*0398*/ 	.word	0x00000000
        /*039c*/ 	.short	0x0101
        /*039e*/ 	.byte	0xff
	.zero		1


	//   ....[43]....
        /*03a0*/ 	.word	0x00002430
        /*03a4*/ 	.word	0x000000ff
        /*03a8*/ 	.word	0x00000000
        /*03ac*/ 	.short	0x010a
        /*03ae*/ 	.byte	0x05
	.zero		1


	//   ....[44]....
        /*03b0*/ 	.word	0x000024c0
        /*03b4*/ 	.word	0x000000ff
        /*03b8*/ 	.word	0x00000000
        /*03bc*/ 	.short	0x010a
        /*03be*/ 	.byte	0x05
	.zero		1


	//   ....[45]....
        /*03c0*/ 	.word	0x00002550
        /*03c4*/ 	.word	0x000000ff
        /*03c8*/ 	.word	0x00000000
        /*03cc*/ 	.short	0x010a
        /*03ce*/ 	.byte	0x05
	.zero		1


	//   ....[46]....
        /*03d0*/ 	.word	0x000025f0
        /*03d4*/ 	.word	0x00000000
        /*03d8*/ 	.word	0x00000000
        /*03dc*/ 	.short	0x010a
        /*03de*/ 	.byte	0xff
	.zero		1


	//   ....[47]....
        /*03e0*/ 	.word	0x00002710
        /*03e4*/ 	.word	0x00000000
        /*03e8*/ 	.word	0x000000e0
        /*03ec*/ 	.short	0x010a
        /*03ee*/ 	.byte	0xff
	.zero		1


	//   ....[48]....
        /*03f0*/ 	.word	0x00002780
        /*03f4*/ 	.word	0x00000000
        /*03f8*/ 	.word	0x00000000
        /*03fc*/ 	.short	0x0101
        /*03fe*/ 	.byte	0xff
	.zero		1


	//   ....[49]....
        /*0400*/ 	.word	0x000027a0
        /*0404*/ 	.word	0x000000ff
        /*0408*/ 	.word	0x00000090
        /*040c*/ 	.short	0x010a
        /*040e*/ 	.byte	0x05
	.zero		1


	//   ....[50]....
        /*0410*/ 	.word	0x000028c0
        /*0414*/ 	.word	0x00000000
        /*0418*/ 	.word	0x00000080
        /*041c*/ 	.short	0x010a
        /*041e*/ 	.byte	0xff
	.zero		1


	//   ....[51]....
        /*0420*/ 	.word	0x000029c0
        /*0424*/ 	.word	0x00000000
        /*0428*/ 	.word	0x00000000
        /*042c*/ 	.short	0x0101
        /*042e*/ 	.byte	0xff
	.zero		1


	//   ....[52]....
        /*0430*/ 	.word	0x00002a50
        /*0434*/ 	.word	0x000000ff
        /*0438*/ 	.word	0x00000090
        /*043c*/ 	.short	0x0106
        /*043e*/ 	.byte	0x05
	.zero		1


	//   ....[53]....
        /*0440*/ 	.word	0x00002a70
        /*0444*/ 	.word	0x000000ff
        /*0448*/ 	.word	0x00000090
        /*044c*/ 	.short	0x010a
        /*044e*/ 	.byte	0x05
	.zero		1


	//   ....[54]....
        /*0450*/ 	.word	0x00002b00
        /*0454*/ 	.word	0x000000ff
        /*0458*/ 	.word	0x00000090
        /*045c*/ 	.short	0x0106
        /*045e*/ 	.byte	0x04
	.zero		1


	//   ....[55]....
        /*0460*/ 	.word	0x00002b40
        /*0464*/ 	.word	0x00000000
        /*0468*/ 	.word	0x00000090
        /*046c*/ 	.short	0x010a
        /*046e*/ 	.byte	0xff
	.zero		1


	//   ....[56]....
        /*0470*/ 	.word	0x00003100
        /*0474*/ 	.word	0x00000000
        /*0478*/ 	.word	0x00000080
        /*047c*/ 	.short	0x010a
        /*047e*/ 	.byte	0xff
	.zero		1


	//   ....[57]....
        /*0480*/ 	.word	0x00003210
        /*0484*/ 	.word	0x00000003
        /*0488*/ 	.word	0x00000000
        /*048c*/ 	.short	0x0101
        /*048e*/ 	.byte	0xff
	.zero		1


	//   ....[58]....
        /*0490*/ 	.word	0x00003220
        /*0494*/ 	.word	0x000000ff
        /*0498*/ 	.word	0x00000000
        /*049c*/ 	.short	0x010a
        /*049e*/ 	.byte	0x07
	.zero		1


	//   ....[59]....
        /*04a0*/ 	.word	0x000032a0
        /*04a4*/ 	.word	0x000000ff
        /*04a8*/ 	.word	0x000000c0
        /*04ac*/ 	.short	0x010a
        /*04ae*/ 	.byte	0x06
	.zero		1


	//   ....[60]....
        /*04b0*/ 	.word	0x00003370
        /*04b4*/ 	.word	0x000000ff
        /*04b8*/ 	.word	0x00000000
        /*04bc*/ 	.short	0x010a
        /*04be*/ 	.byte	0x0b
	.zero		1


	//   ....[61]....
        /*04c0*/ 	.word	0x000034a0
        /*04c4*/ 	.word	0x000000ff
        /*04c8*/ 	.word	0x00000000
        /*04cc*/ 	.short	0x010a
        /*04ce*/ 	.byte	0x22
	.zero		1


	//   ....[62]....
        /*04d0*/ 	.word	0x00003880
        /*04d4*/ 	.word	0x000000ff
        /*04d8*/ 	.word	0x00000000
        /*04dc*/ 	.short	0x010a
        /*04de*/ 	.byte	0x06
	.zero		1


	//   ....[63]....
        /*04e0*/ 	.word	0x00003910
        /*04e4*/ 	.word	0x000000ff
        /*04e8*/ 	.word	0x00000000
        /*04ec*/ 	.short	0x010a
        /*04ee*/ 	.byte	0x06
	.zero		1


	//   ....[64]....
        /*04f0*/ 	.word	0x000039a0
        /*04f4*/ 	.word	0x000000ff
        /*04f8*/ 	.word	0x00000000
        /*04fc*/ 	.short	0x010a
        /*04fe*/ 	.byte	0x06
	.zero		1


	//   ....[65]....
        /*0500*/ 	.word	0x00003a30
        /*0504*/ 	.word	0x000000ff
        /*0508*/ 	.word	0x00000000
        /*050c*/ 	.short	0x010a
        /*050e*/ 	.byte	0x07
	.zero		1


	//   ....[66]....
        /*0510*/ 	.word	0x00003e60
        /*0514*/ 	.word	0x00000000
        /*0518*/ 	.word	0x00000080
        /*051c*/ 	.short	0x010a
        /*051e*/ 	.byte	0xff
	.zero		1


	//   ....[67]....
        /*0520*/ 	.word	0x00003f20
        /*0524*/ 	.word	0x00000000
        /*0528*/ 	.word	0x00000000
        /*052c*/ 	.short	0x0101
        /*052e*/ 	.byte	0xff
	.zero		1


	//   ....[68]....
        /*0530*/ 	.word	0x00004240
        /*0534*/ 	.word	0x000000ff
        /*0538*/ 	.word	0x00000078
        /*053c*/ 	.short	0x010a
        /*053e*/ 	.byte	0x07
	.zero		1


	//   ....[69]....
        /*0540*/ 	.word	0x00004460
        /*0544*/ 	.word	0x000000ff
        /*0548*/ 	.word	0x00000058
        /*054c*/ 	.short	0x010a
        /*054e*/ 	.byte	0x0f
	.zero		1


	//   ....[70]....
        /*0550*/ 	.word	0x00004660
        /*0554*/ 	.word	0x000000ff
        /*0558*/ 	.word	0x00000040
        /*055c*/ 	.short	0x010b
        /*055e*/ 	.byte	0x0f
	.zero		1


	//   ....[71]....
        /*0560*/ 	.word	0x000046b0
        /*0564*/ 	.word	0x000000ff
        /*0568*/ 	.word	0x00000000
        /*056c*/ 	.short	0x0101
        /*056e*/ 	.byte	0x10
	.zero		1


	//   ....[72]....
        /*0570*/ 	.word	0x000046f0
        /*0574*/ 	.word	0x000000ff
        /*0578*/ 	.word	0x00000058
        /*057c*/ 	.short	0x010a
        /*057e*/ 	.byte	0x0d
	.zero		1


	//   ....[73]....
        /*0580*/ 	.word	0x00004930
        /*0584*/ 	.word	0x000000ff
        /*0588*/ 	.word	0x00000040
        /*058c*/ 	.short	0x010b
        /*058e*/ 	.byte	0x0d
	.zero		1


	//   ....[74]....
        /*0590*/ 	.word	0x000049a0
        /*0594*/ 	.word	0x000000ff
        /*0598*/ 	.word	0x00000000
        /*059c*/ 	.short	0x0101
        /*059e*/ 	.byte	0x0f
	.zero		1


	//   ....[75]....
        /*05a0*/ 	.word	0x000049f0
        /*05a4*/ 	.word	0x000000ff
        /*05a8*/ 	.word	0x00000000
        /*05ac*/ 	.short	0x010a
        /*05ae*/ 	.byte	0x04
	.zero		1


	//   ....[76]....
        /*05b0*/ 	.word	0x00004a80
        /*05b4*/ 	.word	0x000000ff
        /*05b8*/ 	.word	0x00000000
        /*05bc*/ 	.short	0x010a
        /*05be*/ 	.byte	0x04
	.zero		1


	//   ....[77]....
        /*05c0*/ 	.word	0x00004b20
        /*05c4*/ 	.word	0x00000000
        /*05c8*/ 	.word	0x00000000
        /*05cc*/ 	.short	0x010a
        /*05ce*/ 	.byte	0xff
	.zero		1


	//   ....[78]....
        /*05d0*/ 	.word	0x00004e90
        /*05d4*/ 	.word	0x00000000
        /*05d8*/ 	.word	0x00000080
        /*05dc*/ 	.short	0x010a
        /*05de*/ 	.byte	0xff
	.zero		1


	//   ....[79]....
        /*05e0*/ 	.word	0x00004fa0
        /*05e4*/ 	.word	0x00000000
        /*05e8*/ 	.word	0x00000000
        /*05ec*/ 	.short	0x0101
        /*05ee*/ 	.byte	0xff
	.zero		1


	//   ....[80]....
        /*05f0*/ 	.word	0x000059b0
        /*05f4*/ 	.word	0x00000002
        /*05f8*/ 	.word	0x00000040
        /*05fc*/ 	.short	0x010a
        /*05fe*/ 	.byte	0xff
	.zero		1


	//   ....[81]....
        /*0600*/ 	.word	0x000059f0
        /*0604*/ 	.word	0x0000002c
        /*0608*/ 	.word	0x000000a0
        /*060c*/ 	.short	0x010a
        /*060e*/ 	.byte	0xff
	.zero		1


	//   ....[82]....
        /*0610*/ 	.word	0x00005ae0
        /*0614*/ 	.word	0x00000002
        /*0618*/ 	.word	0x00000040
        /*061c*/ 	.short	0x010a
        /*061e*/ 	.byte	0xff
	.zero		1


	//   ....[83]....
        /*0620*/ 	.word	0x00005c70
        /*0624*/ 	.word	0x0000002c
        /*0628*/ 	.word	0x000000a0
        /*062c*/ 	.short	0x010a
        /*062e*/ 	.byte	0xff
	.zero		1


	//   ....[84]....
        /*0630*/ 	.word	0x00006430
        /*0634*/ 	.word	0x00000000
        /*0638*/ 	.word	0x00000000
        /*063c*/ 	.short	0x0101
        /*063e*/ 	.byte	0xff
	.zero		1


	//   ....[85]....
        /*0640*/ 	.word	0x00006440
        /*0644*/ 	.word	0x00000002
        /*0648*/ 	.word	0x00000040
        /*064c*/ 	.short	0x010a
        /*064e*/ 	.byte	0xff
	.zero		1


	//   ....[86]....
        /*0650*/ 	.word	0x00006500
        /*0654*/ 	.word	0x00000002
        /*0658*/ 	.word	0x00000040
        /*065c*/ 	.short	0x010a
        /*065e*/ 	.byte	0xff
	.zero		1


	//   ....[87]....
        /*0660*/ 	.word	0x00006860
        /*0664*/ 	.word	0x000000ff
        /*0668*/ 	.word	0x00000000
        /*066c*/ 	.short	0x0101
        /*066e*/ 	.byte	0x05
	.zero		1


	//   ....[88]....
        /*0670*/ 	.word	0x00006df0
        /*0674*/ 	.word	0x00000000
        /*0678*/ 	.word	0x00000000
        /*067c*/ 	.short	0x0101
        /*067e*/ 	.byte	0xff
	.zero		1


	//   ....[89]....
        /*0680*/ 	.word	0x00007060
        /*0684*/ 	.word	0x000000ff
        /*0688*/ 	.word	0x00000000
        /*068c*/ 	.short	0x0101
        /*068e*/ 	.byte	0x04
	.zero		1


	//   ....[90]....
        /*0690*/ 	.word	0x00007080
        /*0694*/ 	.word	0x00000002
        /*0698*/ 	.word	0x000000f0
        /*069c*/ 	.short	0x010a
        /*069e*/ 	.byte	0xff
	.zero		1


	//   ....[91]....
        /*06a0*/ 	.word	0x000070e0
        /*06a4*/ 	.word	0x00000002
        /*06a8*/ 	.word	0x00000020
        /*06ac*/ 	.short	0x010a
        /*06ae*/ 	.byte	0xff
	.zero		1


	//   ....[92]....
        /*06b0*/ 	.word	0x00007140
        /*06b4*/ 	.word	0x00000002
        /*06b8*/ 	.word	0x00000020
        /*06bc*/ 	.short	0x010a
        /*06be*/ 	.byte	0xff
	.zero		1


	//   ....[93]....
        /*06c0*/ 	.word	0x00007190
        /*06c4*/ 	.word	0x00000002
        /*06c8*/ 	.word	0x00000080
        /*06cc*/ 	.short	0x010a
        /*06ce*/ 	.byte	0xff
	.zero		1


	//   ....[94]....
        /*06d0*/ 	.word	0x000071f0
        /*06d4*/ 	.word	0x00000000
        /*06d8*/ 	.word	0x00000000
        /*06dc*/ 	.short	0x010a
        /*06de*/ 	.byte	0xff
	.zero		1


	//   ....[95]....
        /*06e0*/ 	.word	0x00007250
        /*06e4*/ 	.word	0x00000000
        /*06e8*/ 	.word	0x00000000
        /*06ec*/ 	.short	0x010a
        /*06ee*/ 	.byte	0xff
	.zero		1


	//   ....[96]....
        /*06f0*/ 	.word	0x000072b0
        /*06f4*/ 	.word	0x00000000
        /*06f8*/ 	.word	0x00000000
        /*06fc*/ 	.short	0x010a
        /*06fe*/ 	.byte	0xff
	.zero		1


	//   ....[97]....
        /*0700*/ 	.word	0x00007300
        /*0704*/ 	.word	0x00000000
        /*0708*/ 	.word	0x000000e0
        /*070c*/ 	.short	0x010a
        /*070e*/ 	.byte	0xff
	.zero		1


	//   ....[98]....
        /*0710*/ 	.word	0x00007360
        /*0714*/ 	.word	0x00000000
        /*0718*/ 	.word	0x00000090
        /*071c*/ 	.short	0x010a
        /*071e*/ 	.byte	0xff
	.zero		1


	//   ....[99]....
        /*0720*/ 	.word	0x000073b0
        /*0724*/ 	.word	0x00000000
        /*0728*/ 	.word	0x00000080
        /*072c*/ 	.short	0x010a
        /*072e*/ 	.byte	0xff
	.zero		1


	//   ....[100]....
        /*0730*/ 	.word	0x00007410
        /*0734*/ 	.word	0x00000000
        /*0738*/ 	.word	0x00000090
        /*073c*/ 	.short	0x010a
        /*073e*/ 	.byte	0xff
	.zero		1


	//   ....[101]....
        /*0740*/ 	.word	0x00007460
        /*0744*/ 	.word	0x00000000
        /*0748*/ 	.word	0x00000080
        /*074c*/ 	.short	0x010a
        /*074e*/ 	.byte	0xff
	.zero		1


	//   ....[102]....
        /*0750*/ 	.word	0x000074c0
        /*0754*/ 	.word	0x00000002
        /*0758*/ 	.word	0x000000c0
        /*075c*/ 	.short	0x010a
        /*075e*/ 	.byte	0xff
	.zero		1


	//   ....[103]....
        /*0760*/ 	.word	0x00007520
        /*0764*/ 	.word	0x00000000
        /*0768*/ 	.word	0x00000000
        /*076c*/ 	.short	0x010a
        /*076e*/ 	.byte	0xff
	.zero		1


	//   ....[104]....
        /*0770*/ 	.word	0x00007580
        /*0774*/ 	.word	0x00000000
        /*0778*/ 	.word	0x00000000
        /*077c*/ 	.short	0x010a
        /*077e*/ 	.byte	0xff
	.zero		1


	//   ....[105]....
        /*0780*/ 	.word	0x000075e0
        /*0784*/ 	.word	0x00000000
        /*0788*/ 	.word	0x00000000
        /*078c*/ 	.short	0x010a
        /*078e*/ 	.byte	0xff
	.zero		1


	//   ....[106]....
        /*0790*/ 	.word	0x00007640
        /*0794*/ 	.word	0x00000000
        /*0798*/ 	.word	0x00000000
        /*079c*/ 	.short	0x010a
        /*079e*/ 	.byte	0xff
	.zero		1


	//   ....[107]....
        /*07a0*/ 	.word	0x000076a0
        /*07a4*/ 	.word	0x00000000
        /*07a8*/ 	.word	0x00000000
        /*07ac*/ 	.short	0x010a
        /*07ae*/ 	.byte	0xff
	.zero		1


	//   ....[108]....
        /*07b0*/ 	.word	0x000076f0
        /*07b4*/ 	.word	0x00000000
        /*07b8*/ 	.word	0x00000080
        /*07bc*/ 	.short	0x010a
        /*07be*/ 	.byte	0xff
	.zero		1


	//   ....[109]....
        /*07c0*/ 	.word	0x00007750
        /*07c4*/ 	.word	0x00000000
        /*07c8*/ 	.word	0x00000078
        /*07cc*/ 	.short	0x010a
        /*07ce*/ 	.byte	0xff
	.zero		1


	//   ....[110]....
        /*07d0*/ 	.word	0x000077b0
        /*07d4*/ 	.word	0x00000000
        /*07d8*/ 	.word	0x00000058
        /*07dc*/ 	.short	0x010a
        /*07de*/ 	.byte	0xff
	.zero		1


	//   ....[111]....
        /*07e0*/ 	.word	0x00007810
        /*07e4*/ 	.word	0x00000000
        /*07e8*/ 	.word	0x00000058
        /*07ec*/ 	.short	0x010a
        /*07ee*/ 	.byte	0xff
	.zero		1


	//   ....[112]....
        /*07f0*/ 	.word	0x00007870
        /*07f4*/ 	.word	0x00000000
        /*07f8*/ 	.word	0x00000000
        /*07fc*/ 	.short	0x010a
        /*07fe*/ 	.byte	0xff
	.zero		1


	//   ....[113]....
        /*0800*/ 	.word	0x000078d0
        /*0804*/ 	.word	0x00000000
        /*0808*/ 	.word	0x00000000
        /*080c*/ 	.short	0x010a
        /*080e*/ 	.byte	0xff
	.zero		1


	//   ....[114]....
        /*0810*/ 	.word	0x00007920
        /*0814*/ 	.word	0x00000000
        /*0818*/ 	.word	0x00000080
        /*081c*/ 	.short	0x010a
        /*081e*/ 	.byte	0xff
	.zero		1


	//   ....[115]....
        /*0820*/ 	.word	0x00007970
        /*0824*/ 	.word	0x00000002
        /*0828*/ 	.word	0x00000040
        /*082c*/ 	.short	0x010a
        /*082e*/ 	.byte	0xff
	.zero		1


	//   ....[116]....
        /*0830*/ 	.word	0x000079c0
        /*0834*/ 	.word	0x0000002c
        /*0838*/ 	.word	0x000000a0
        /*083c*/ 	.short	0x010a
        /*083e*/ 	.byte	0xff
	.zero		1


	//   ....[117]....
        /*0840*/ 	.word	0x00007a10
        /*0844*/ 	.word	0x00000002
        /*0848*/ 	.word	0x00000040
        /*084c*/ 	.short	0x010a
        /*084e*/ 	.byte	0xff
	.zero		1


	//----- nvinfo : EIATTR_NUM_MBARRIERS
	.align		4
.L_47:
        /*0850*/ 	.byte	0x03, 0x38
        /*0852*/ 	.short	0x0020


	//----- nvinfo : EIATTR_EXIT_INSTR_OFFSETS
	.align		4
        /*0854*/ 	.byte	0x04, 0x1c
        /*0856*/ 	.short	(.L_49 - .L_48)


	//   ....[0]....
.L_48:
        /*0858*/ 	.word	0x00002620


	//   ....[1]....
        /*085c*/ 	.word	0x00002b10


	//   ....[2]....
        /*0860*/ 	.word	0x00002b70


	//   ....[3]....
        /*0864*/ 	.word	0x00003c90


	//   ....[4]....
        /*0868*/ 	.word	0x00004b50


	//   ....[5]....
        /*086c*/ 	.word	0x00004b90


	//   ....[6]....
        /*0870*/ 	.word	0x00006f50


	//   ....[7]....
        /*0874*/ 	.word	0x00006fd0


	//   ....[8]....
        /*0878*/ 	.word	0x00007000


	//   ....[9]....
        /*087c*/ 	.word	0x00007070


	//----- nvinfo : EIATTR_MAX_THREADS
	.align		4
.L_49:
        /*0880*/ 	.byte	0x04, 0x05
        /*0882*/ 	.short	(.L_51 - .L_50)
.L_50:
        /*0884*/ 	.word	0x00000100
        /*0888*/ 	.word	0x00000001
        /*088c*/ 	.word	0x00000001


	//----- nvinfo : EIATTR_CRS_STACK_SIZE
	.align		4
.L_51:
        /*0890*/ 	.byte	0x04, 0x1e
        /*0892*/ 	.short	(.L_53 - .L_52)
.L_52:
        /*0894*/ 	.word	0x00000000


	//----- nvinfo : EIATTR_CBANK_PARAM_SIZE
	.align		4
.L_53:
        /*0898*/ 	.byte	0x03, 0x19
        /*089a*/ 	.short	0x0800


	//----- nvinfo : EIATTR_PARAM_CBANK
	.align		4
        /*089c*/ 	.byte	0x04, 0x0a
        /*089e*/ 	.short	(.L_55 - .L_54)
	.align		4
.L_54:
        /*08a0*/ 	.word	index@(.nv.constant0._ZN7cutlass13device_kernelINS_4gemm6kernel13GemmUniversalIN4cute5tupleIJiiiiEEENS1_10collective13CollectiveMmaINS1_35MainloopSm100TmaUmmaWarpSpecializedILi4ELi2ELi4ENS5_IJNS4_1CILi1EEESB_SB_EEEEENS5_IJNSA_ILi64EEESE_NSA_ILi128EEEEEENS_10bfloat16_tENS5_IJlSB_lEEESH_SI_NS4_8TiledMMAINS4_8MMA_AtomIJNS4_20SM100_MMA_F16BF16_SSISH_SH_fLi64ELi64ELNS4_4UMMA5MajorE0ELSN_0ELNSM_7ScaleInE0ELSO_0EEEEEENS4_6LayoutISC_NS5_IJNSA_ILi0EEESS_SS_EEEEENS5_IJNS4_10UnderscoreESV_SV_EEEEENS4_13SM90_TMA_LOADENS4_14ComposedLayoutINS4_7SwizzleILi3ELi4ELi3EEENS4_18smem_ptr_flag_bitsILi16EEENSR_INS5_IJNSA_ILi8EEESE_EEENS5_IJSE_SB_EEEEEEEvNS4_8identityESY_S18_vS19_EENS_8epilogue10collective18CollectiveEpilogueINS1B_23Sm100TmaWarpSpecializedILi3ELi2ELi16ELb1ELb0EEEJSG_NS5_IJNSR_ISE_SB_EENSR_INSA_ILi32EEESB_EEEEESH_SI_SH_SI_NS1B_6fusion15FusionCallbacksIS1F_NS1K_17LinearCombinationISH_fSH_fLNS_15FloatRoundStyleE2EEESG_S1J_JEEENS4_5SM1004TMEM4LOAD26SM100_TMEM_LOAD_16dp256b4xESY_NSZ_INS10_ILi2ELi4ELi3EEES13_NSR_INS5_IJS14_S1H_EEENS5_IJS1H_SB_EEEEEEENS4_17SM75_U32x4_LDSM_NENS4_14SM90_TMA_STOREES1Y_NS4_17SM90_U32x4_STSM_NENS4_39AutoVectorizingCopyWithAssumedAlignmentILi128EEEEEEvvEEEEvNT_6ParamsE)
        /*08a4*/ 	.short	0x0380
        /*08a6*/ 	.short	0x0800


	//----- nvinfo : EIATTR_SW_WAR
	.align		4
.L_55:
        /*08a8*/ 	.byte	0x04, 0x36
        /*08aa*/ 	.short	(.L_57 - .L_56)
.L_56:
        /*08ac*/ 	.word	0x00000008
.L_57:


//--------------------- .nv.callgraph             --------------------------
	.section	.nv.callgraph,"",@"SHT_CUDA_CALLGRAPH"
	.align	4
	.sectionentsize	8
	.align		4
        /*0000*/ 	.word	0x00000000
	.align		4
        /*0004*/ 	.word	0xffffffff
	.align		4
        /*0008*/ 	.word	index@(_ZN7cutlass13device_kernelINS_4gemm6kernel13GemmUniversalIN4cute5tupleIJiiiiEEENS1_10collective13CollectiveMmaINS1_35MainloopSm100TmaUmmaWarpSpecializedILi4ELi2ELi4ENS5_IJNS4_1CILi1EEESB_SB_EEEEENS5_IJNSA_ILi64EEESE_NSA_ILi128EEEEEENS_10bfloat16_tENS5_IJlSB_lEEESH_SI_NS4_8TiledMMAINS4_8MMA_AtomIJNS4_20SM100_MMA_F16BF16_SSISH_SH_fLi64ELi64ELNS4_4UMMA5MajorE0ELSN_0ELNSM_7ScaleInE0ELSO_0EEEEEENS4_6LayoutISC_NS5_IJNSA_ILi0EEESS_SS_EEEEENS5_IJNS4_10UnderscoreESV_SV_EEEEENS4_13SM90_TMA_LOADENS4_14ComposedLayoutINS4_7SwizzleILi3ELi4ELi3EEENS4_18smem_ptr_flag_bitsILi16EEENSR_INS5_IJNSA_ILi8EEESE_EEENS5_IJSE_SB_EEEEEEEvNS4_8identityESY_S18_vS19_EENS_8epilogue10collective18CollectiveEpilogueINS1B_23Sm100TmaWarpSpecializedILi3ELi2ELi16ELb1ELb0EEEJSG_NS5_IJNSR_ISE_SB_EENSR_INSA_ILi32EEESB_EEEEESH_SI_SH_SI_NS1B_6fusion15FusionCallbacksIS1F_NS1K_17LinearCombinationISH_fSH_fLNS_15FloatRoundStyleE2EEESG_S1J_JEEENS4_5SM1004TMEM4LOAD26SM100_TMEM_LOAD_16dp256b4xESY_NSZ_INS10_ILi2ELi4ELi3EEES13_NSR_INS5_IJS14_S1H_EEENS5_IJS1H_SB_EEEEEEENS4_17SM75_U32x4_LDSM_NENS4_14SM90_TMA_STOREES1Y_NS4_17SM90_U32x4_STSM_NENS4_39AutoVectorizingCopyWithAssumedAlignmentILi128EEEEEEvvEEEEvNT_6ParamsE)
	.align		4
        /*000c*/ 	.word	index@(__assertfail)
	.align		4
        /*0010*/ 	.word	0x00000000
	.align		4
        /*0014*/ 	.word	0xfffffffe
	.align		4
        /*0018*/ 	.word	0x00000000
	.align		4
        /*001c*/ 	.word	0xfffffffd
	.align		4
        /*0020*/ 	.word	0x00000000
	.align		4
        /*0024*/ 	.word	0xfffffffc


//--------------------- .nv.constant4             --------------------------
	.section	.nv.constant4,"a",@progbits
	.align	8
	.align		8
.nv.constant4:
        /*0000*/ 	.dword	__assertfail
	.align		8
        /*0008*/ 	.dword	__unnamed_1
	.align		8
        /*0010*/ 	.dword	__unnamed_2
	.align		8
        /*0018*/ 	.dword	_ZN40_INTERNAL_2a1546df_4_k_cu_5101a346_353584cuda3std3__45__cpo5beginE
	.align		8
        /*0020*/ 	.dword	_ZN40_INTERNAL_2a1546df_4_k_cu_5101a346_353584cuda3std3__45__cpo3endE
	.align		8
        /*0028*/ 	.dword	_ZN40_INTERNAL_2a1546df_4_k_cu_5101a346_353584cuda3std3__45__cpo6cbeginE
	.align		8
        /*0030*/ 	.dword	_ZN40_INTERNAL_2a1546df_4_k_cu_5101a346_353584cuda3std3__45__cpo4cendE
	.align		8
        /*0038*/ 	.dword	_ZN40_INTERNAL_2a1546df_4_k_cu_5101a346_353584cuda3std3__442_GLOBAL__N__2a1546df_4_k_cu_5101a346_353586ignoreE
	.align		8
        /*0040*/ 	.dword	_ZN40_INTERNAL_2a1546df_4_k_cu_5101a346_353584cuda3std3__419piecewise_constructE
	.align		8
        /*0048*/ 	.dword	_ZN40_INTERNAL_2a1546df_4_k_cu_5101a346_353584cuda3std3__48in_placeE
	.align		8
        /*0050*/ 	.dword	_ZN40_INTERNAL_2a1546df_4_k_cu_5101a346_353584cuda3std6ranges3__45__cpo4swapE
	.align		8
        /*0058*/ 	.dword	_ZN40_INTERNAL_2a1546df_4_k_cu_5101a346_353584cuda3std6ranges3__45__cpo9iter_moveE
	.align		8
        /*0060*/ 	.dword	_ZN40_INTERNAL_2a1546df_4_k_cu_5101a346_353584cute7productE
	.align		8
        /*0068*/ 	.dword	_ZN40_INTERNAL_2a1546df_4_k_cu_5101a346_353584cute1_E
	.align		8
        /*0070*/ 	.dword	$str$25
	.align		8
        /*0078*/ 	.dword	$str$26
	.align		8
        /*0080*/ 	.dword	$str$27
	.align		8
        /*0088*/ 	.dword	$str$28


//--------------------- .text._ZN7cutlass13device_kernelINS_4gemm6kernel13GemmUniversalIN4cute5tupleIJiiiiEEENS1_10collective13CollectiveMmaINS1_35MainloopSm100TmaUmmaWarpSpecializedILi4ELi2ELi4ENS5_IJNS4_1CILi1EEESB_SB_EEEEENS5_IJNSA_ILi64EEESE_NSA_ILi128EEEEEENS_10bfloat16_tENS5_IJlSB_lEEESH_SI_NS4_8TiledMMAINS4_8MMA_AtomIJNS4_20SM100_MMA_F16BF16_SSISH_SH_fLi64ELi64ELNS4_4UMMA5MajorE0ELSN_0ELNSM_7ScaleInE0ELSO_0EEEEEENS4_6LayoutISC_NS5_IJNSA_ILi0EEESS_SS_EEEEENS5_IJNS4_10UnderscoreESV_SV_EEEEENS4_13SM90_TMA_LOADENS4_14ComposedLayoutINS4_7SwizzleILi3ELi4ELi3EEENS4_18smem_ptr_flag_bitsILi16EEENSR_INS5_IJNSA_ILi8EEESE_EEENS5_IJSE_SB_EEEEEEEvNS4_8identityESY_S18_vS19_EENS_8epilogue10collective18CollectiveEpilogueINS1B_23Sm100TmaWarpSpecializedILi3ELi2ELi16ELb1ELb0EEEJSG_NS5_IJNSR_ISE_SB_EENSR_INSA_ILi32EEESB_EEEEESH_SI_SH_SI_NS1B_6fusion15FusionCallbacksIS1F_NS1K_17LinearCombinationISH_fSH_fLNS_15FloatRoundStyleE2EEESG_S1J_JEEENS4_5SM1004TMEM4LOAD26SM100_TMEM_LOAD_16dp256b4xESY_NSZ_INS10_ILi2ELi4ELi3EEES13_NSR_INS5_IJS14_S1H_EEENS5_IJS1H_SB_EEEEEEENS4_17SM75_U32x4_LDSM_NENS4_14SM90_TMA_STOREES1Y_NS4_17SM90_U32x4_STSM_NENS4_39AutoVectorizingCopyWithAssumedAlignmentILi128EEEEEEvvEEEEvNT_6ParamsE --------------------------
	.section	.text._ZN7cutlass13device_kernelINS_4gemm6kernel13GemmUniversalIN4cute5tupleIJiiiiEEENS1_10collective13CollectiveMmaINS1_35MainloopSm100TmaUmmaWarpSpecializedILi4ELi2ELi4ENS5_IJNS4_1CILi1EEESB_SB_EEEEENS5_IJNSA_ILi64EEESE_NSA_ILi128EEEEEENS_10bfloat16_tENS5_IJlSB_lEEESH_SI_NS4_8TiledMMAINS4_8MMA_AtomIJNS4_20SM100_MMA_F16BF16_SSISH_SH_fLi64ELi64ELNS4_4UMMA5MajorE0ELSN_0ELNSM_7ScaleInE0ELSO_0EEEEEENS4_6LayoutISC_NS5_IJNSA_ILi0EEESS_SS_EEEEENS5_IJNS4_10UnderscoreESV_SV_EEEEENS4_13SM90_TMA_LOADENS4_14ComposedLayoutINS4_7SwizzleILi3ELi4ELi3EEENS4_18smem_ptr_flag_bitsILi16EEENSR_INS5_IJNSA_ILi8EEESE_EEENS5_IJSE_SB_EEEEEEEvNS4_8identityESY_S18_vS19_EENS_8epilogue10collective18CollectiveEpilogueINS1B_23Sm100TmaWarpSpecializedILi3ELi2ELi16ELb1ELb0EEEJSG_NS5_IJNSR_ISE_SB_EENSR_INSA_ILi32EEESB_EEEEESH_SI_SH_SI_NS1B_6fusion15FusionCallbacksIS1F_NS1K_17LinearCombinationISH_fSH_fLNS_15FloatRoundStyleE2EEESG_S1J_JEEENS4_5SM1004TMEM4LOAD26SM100_TMEM_LOAD_16dp256b4xESY_NSZ_INS10_ILi2ELi4ELi3EEES13_NSR_INS5_IJS14_S1H_EEENS5_IJS1H_SB_EEEEEEENS4_17SM75_U32x4_LDSM_NENS4_14SM90_TMA_STOREES1Y_NS4_17SM90_U32x4_STSM_NENS4_39AutoVectorizingCopyWithAssumedAlignmentILi128EEEEEEvvEEEEvNT_6ParamsE,"ax",@progbits
	.align	128
.text._ZN7cutlass13device_kernelINS_4gemm6kernel13GemmUniversalIN4cute5tupleIJiiiiEEENS1_10collective13CollectiveMmaINS1_35MainloopSm100TmaUmmaWarpSpecializedILi4ELi2ELi4ENS5_IJNS4_1CILi1EEESB_SB_EEEEENS5_IJNSA_ILi64EEESE_NSA_ILi128EEEEEENS_10bfloat16_tENS5_IJlSB_lEEESH_SI_NS4_8TiledMMAINS4_8MMA_AtomIJNS4_20SM100_MMA_F16BF16_SSISH_SH_fLi64ELi64ELNS4_4UMMA5MajorE0ELSN_0ELNSM_7ScaleInE0ELSO_0EEEEEENS4_6LayoutISC_NS5_IJNSA_ILi0EEESS_SS_EEEEENS5_IJNS4_10UnderscoreESV_SV_EEEEENS4_13SM90_TMA_LOADENS4_14ComposedLayoutINS4_7SwizzleILi3ELi4ELi3EEENS4_18smem_ptr_flag_bitsILi16EEENSR_INS5_IJNSA_ILi8EEESE_EEENS5_IJSE_SB_EEEEEEEvNS4_8identityESY_S18_vS19_EENS_8epilogue10collective18CollectiveEpilogueINS1B_23Sm100TmaWarpSpecializedILi3ELi2ELi16ELb1ELb0EEEJSG_NS5_IJNSR_ISE_SB_EENSR_INSA_ILi32EEESB_EEEEESH_SI_SH_SI_NS1B_6fusion15FusionCallbacksIS1F_NS1K_17LinearCombinationISH_fSH_fLNS_15FloatRoundStyleE2EEESG_S1J_JEEENS4_5SM1004TMEM4LOAD26SM100_TMEM_LOAD_16dp256b4xESY_NSZ_INS10_ILi2ELi4ELi3EEES13_NSR_INS5_IJS14_S1H_EEENS5_IJS1H_SB_EEEEEEENS4_17SM75_U32x4_LDSM_NENS4_14SM90_TMA_STOREES1Y_NS4_17SM90_U32x4_STSM_NENS4_39AutoVectorizingCopyWithAssumedAlignmentILi128EEEEEEvvEEEEvNT_6ParamsE:
        .type           _ZN7cutlass13device_kernelINS_4gemm6kernel13GemmUniversalIN4cute5tupleIJiiiiEEENS1_10collective13CollectiveMmaINS1_35MainloopSm100TmaUmmaWarpSpecializedILi4ELi2ELi4ENS5_IJNS4_1CILi1EEESB_SB_EEEEENS5_IJNSA_ILi64EEESE_NSA_ILi128EEEEEENS_10bfloat16_tENS5_IJlSB_lEEESH_SI_NS4_8TiledMMAINS4_8MMA_AtomIJNS4_20SM100_MMA_F16BF16_SSISH_SH_fLi64ELi64ELNS4_4UMMA5MajorE0ELSN_0ELNSM_7ScaleInE0ELSO_0EEEEEENS4_6LayoutISC_NS5_IJNSA_ILi0EEESS_SS_EEEEENS5_IJNS4_10UnderscoreESV_SV_EEEEENS4_13SM90_TMA_LOADENS4_14ComposedLayoutINS4_7SwizzleILi3ELi4ELi3EEENS4_18smem_ptr_flag_bitsILi16EEENSR_INS5_IJNSA_ILi8EEESE_EEENS5_IJSE_SB_EEEEEEEvNS4_8identityESY_S18_vS19_EENS_8epilogue10collective18CollectiveEpilogueINS1B_23Sm100TmaWarpSpecializedILi3ELi2ELi16ELb1ELb0EEEJSG_NS5_IJNSR_ISE_SB_EENSR_INSA_ILi32EEESB_EEEEESH_SI_SH_SI_NS1B_6fusion15FusionCallbacksIS1F_NS1K_17LinearCombinationISH_fSH_fLNS_15FloatRoundStyleE2EEESG_S1J_JEEENS4_5SM1004TMEM4LOAD26SM100_TMEM_LOAD_16dp256b4xESY_NSZ_INS10_ILi2ELi4ELi3EEES13_NSR_INS5_IJS14_S1H_EEENS5_IJS1H_SB_EEEEEEENS4_17SM75_U32x4_LDSM_NENS4_14SM90_TMA_STOREES1Y_NS4_17SM90_U32x4_STSM_NENS4_39AutoVectorizingCopyWithAssumedAlignmentILi128EEEEEEvvEEEEvNT_6ParamsE,@function
        .size           _ZN7cutlass13device_kernelINS_4gemm6kernel13GemmUniversalIN4cute5tupleIJiiiiEEENS1_10collective13CollectiveMmaINS1_35MainloopSm100TmaUmmaWarpSpecializedILi4ELi2ELi4ENS5_IJNS4_1CILi1EEESB_SB_EEEEENS5_IJNSA_ILi64EEESE_NSA_ILi128EEEEEENS_10bfloat16_tENS5_IJlSB_lEEESH_SI_NS4_8TiledMMAINS4_8MMA_AtomIJNS4_20SM100_MMA_F16BF16_SSISH_SH_fLi64ELi64ELNS4_4UMMA5MajorE0ELSN_0ELNSM_7ScaleInE0ELSO_0EEEEEENS4_6LayoutISC_NS5_IJNSA_ILi0EEESS_SS_EEEEENS5_IJNS4_10UnderscoreESV_SV_EEEEENS4_13SM90_TMA_LOADENS4_14ComposedLayoutINS4_7SwizzleILi3ELi4ELi3EEENS4_18smem_ptr_flag_bitsILi16EEENSR_INS5_IJNSA_ILi8EEESE_EEENS5_IJSE_SB_EEEEEEEvNS4_8identityESY_S18_vS19_EENS_8epilogue10collective18CollectiveEpilogueINS1B_23Sm100TmaWarpSpecializedILi3ELi2ELi16ELb1ELb0EEEJSG_NS5_IJNSR_ISE_SB_EENSR_INSA_ILi32EEESB_EEEEESH_SI_SH_SI_NS1B_6fusion15FusionCallbacksIS1F_NS1K_17LinearCombinationISH_fSH_fLNS_15FloatRoundStyleE2EEESG_S1J_JEEENS4_5SM1004TMEM4LOAD26SM100_TMEM_LOAD_16dp256b4xESY_NSZ_INS10_ILi2ELi4ELi3EEES13_NSR_INS5_IJS14_S1H_EEENS5_IJS1H_SB_EEEEEEENS4_17SM75_U32x4_LDSM_NENS4_14SM90_TMA_STOREES1Y_NS4_17SM90_U32x4_STSM_NENS4_39AutoVectorizingCopyWithAssumedAlignmentILi128EEEEEEvvEEEEvNT_6ParamsE,(.L_x_154 - _ZN7cutlass13device_kernelINS_4gemm6kernel13GemmUniversalIN4cute5tupleIJiiiiEEENS1_10collective13CollectiveMmaINS1_35MainloopSm100TmaUmmaWarpSpecializedILi4ELi2ELi4ENS5_IJNS4_1CILi1EEESB_SB_EEEEENS5_IJNSA_ILi64EEESE_NSA_ILi128EEEEEENS_10bfloat16_tENS5_IJlSB_lEEESH_SI_NS4_8TiledMMAINS4_8MMA_AtomIJNS4_20SM100_MMA_F16BF16_SSISH_SH_fLi64ELi64ELNS4_4UMMA5MajorE0ELSN_0ELNSM_7ScaleInE0ELSO_0EEEEEENS4_6LayoutISC_NS5_IJNSA_ILi0EEESS_SS_EEEEENS5_IJNS4_10UnderscoreESV_SV_EEEEENS4_13SM90_TMA_LOADENS4_14ComposedLayoutINS4_7SwizzleILi3ELi4ELi3EEENS4_18smem_ptr_flag_bitsILi16EEENSR_INS5_IJNSA_ILi8EEESE_EEENS5_IJSE_SB_EEEEEEEvNS4_8identityESY_S18_vS19_EENS_8epilogue10collective18CollectiveEpilogueINS1B_23Sm100TmaWarpSpecializedILi3ELi2ELi16ELb1ELb0EEEJSG_NS5_IJNSR_ISE_SB_EENSR_INSA_ILi32EEESB_EEEEESH_SI_SH_SI_NS1B_6fusion15FusionCallbacksIS1F_NS1K_17LinearCombinationISH_fSH_fLNS_15FloatRoundStyleE2EEESG_S1J_JEEENS4_5SM1004TMEM4LOAD26SM100_TMEM_LOAD_16dp256b4xESY_NSZ_INS10_ILi2ELi4ELi3EEES13_NSR_INS5_IJS14_S1H_EEENS5_IJS1H_SB_EEEEEEENS4_17SM75_U32x4_LDSM_NENS4_14SM90_TMA_STOREES1Y_NS4_17SM90_U32x4_STSM_NENS4_39AutoVectorizingCopyWithAssumedAlignmentILi128EEEEEEvvEEEEvNT_6ParamsE)
        .other          _ZN7cutlass13device_kernelINS_4gemm6kernel13GemmUniversalIN4cute5tupleIJiiiiEEENS1_10collective13CollectiveMmaINS1_35MainloopSm100TmaUmmaWarpSpecializedILi4ELi2ELi4ENS5_IJNS4_1CILi1EEESB_SB_EEEEENS5_IJNSA_ILi64EEESE_NSA_ILi128EEEEEENS_10bfloat16_tENS5_IJlSB_lEEESH_SI_NS4_8TiledMMAINS4_8MMA_AtomIJNS4_20SM100_MMA_F16BF16_SSISH_SH_fLi64ELi64ELNS4_4UMMA5MajorE0ELSN_0ELNSM_7ScaleInE0ELSO_0EEEEEENS4_6LayoutISC_NS5_IJNSA_ILi0EEESS_SS_EEEEENS5_IJNS4_10UnderscoreESV_SV_EEEEENS4_13SM90_TMA_LOADENS4_14ComposedLayoutINS4_7SwizzleILi3ELi4ELi3EEENS4_18smem_ptr_flag_bitsILi16EEENSR_INS5_IJNSA_ILi8EEESE_EEENS5_IJSE_SB_EEEEEEEvNS4_8identityESY_S18_vS19_EENS_8epilogue10collective18CollectiveEpilogueINS1B_23Sm100TmaWarpSpecializedILi3ELi2ELi16ELb1ELb0EEEJSG_NS5_IJNSR_ISE_SB_EENSR_INSA_ILi32EEESB_EEEEESH_SI_SH_SI_NS1B_6fusion15FusionCallbacksIS1F_NS1K_17LinearCombinationISH_fSH_fLNS_15FloatRoundStyleE2EEESG_S1J_JEEENS4_5SM1004TMEM4LOAD26SM100_TMEM_LOAD_16dp256b4xESY_NSZ_INS10_ILi2ELi4ELi3EEES13_NSR_INS5_IJS14_S1H_EEENS5_IJS1H_SB_EEEEEEENS4_17SM75_U32x4_LDSM_NENS4_14SM90_TMA_STOREES1Y_NS4_17SM90_U32x4_STSM_NENS4_39AutoVectorizingCopyWithAssumedAlignmentILi128EEEEEEvvEEEEvNT_6ParamsE,@"STO_CUDA_ENTRY STV_DEFAULT"
_ZN7cutlass13device_kernelINS_4gemm6kernel13GemmUniversalIN4cute5tupleIJiiiiEEENS1_10collective13CollectiveMmaINS1_35MainloopSm100TmaUmmaWarpSpecializedILi4ELi2ELi4ENS5_IJNS4_1CILi1EEESB_SB_EEEEENS5_IJNSA_ILi64EEESE_NSA_ILi128EEEEEENS_10bfloat16_tENS5_IJlSB_lEEESH_SI_NS4_8TiledMMAINS4_8MMA_AtomIJNS4_20SM100_MMA_F16BF16_SSISH_SH_fLi64ELi64ELNS4_4UMMA5MajorE0ELSN_0ELNSM_7ScaleInE0ELSO_0EEEEEENS4_6LayoutISC_NS5_IJNSA_ILi0EEESS_SS_EEEEENS5_IJNS4_10UnderscoreESV_SV_EEEEENS4_13SM90_TMA_LOADENS4_14ComposedLayoutINS4_7SwizzleILi3ELi4ELi3EEENS4_18smem_ptr_flag_bitsILi16EEENSR_INS5_IJNSA_ILi8EEESE_EEENS5_IJSE_SB_EEEEEEEvNS4_8identityESY_S18_vS19_EENS_8epilogue10collective18CollectiveEpilogueINS1B_23Sm100TmaWarpSpecializedILi3ELi2ELi16ELb1ELb0EEEJSG_NS5_IJNSR_ISE_SB_EENSR_INSA_ILi32EEESB_EEEEESH_SI_SH_SI_NS1B_6fusion15FusionCallbacksIS1F_NS1K_17LinearCombinationISH_fSH_fLNS_15FloatRoundStyleE2EEESG_S1J_JEEENS4_5SM1004TMEM4LOAD26SM100_TMEM_LOAD_16dp256b4xESY_NSZ_INS10_ILi2ELi4ELi3EEES13_NSR_INS5_IJS14_S1H_EEENS5_IJS1H_SB_EEEEEEENS4_17SM75_U32x4_LDSM_NENS4_14SM90_TMA_STOREES1Y_NS4_17SM90_U32x4_STSM_NENS4_39AutoVectorizingCopyWithAssumedAlignmentILi128EEEEEEvvEEEEvNT_6ParamsE:
[----:B------:R-:W1:Y:S01]  /*0000*/  LDC R1, c[0x0][0x37c] ;  /* 0x0000df00ff017b82 */ /* 0x000e620000000800 */
[----:B------:R-:W2:Y:S01]  /*0010*/  S2R R70, SR_TID.X ;  /* 0x0000000000467919 */ /* 0x000ea20000002100 */
[----:B------:R-:W3:Y:S01]  /*0020*/  LDCU.64 UR4, c[0x0][0x890] ;  /* 0x00011200ff0477ac */ /* 0x000ee20008000a00 */
[----:B------:R-:W-:Y:S02]  /*0030*/  PRMT R60, RZ, 0x7610, R60 ;  /* 0x00007610ff3c7816 */ /* 0x000fe4000000003c */
[----:B------:R-:W-:Y:S01]  /*0040*/  ELECT P5, URZ, PT ;  /* 0x0000000000ff782f */ /* 0x000fe200038a0000 */
[----:B------:R-:W4:Y:S01]  /*0050*/  LDCU.64 UR46, c[0x0][0x358] ;  /* 0x00006b00ff2e77ac */ /* 0x000f220008000a00 */
[----:B---3--:R-:W-:-:S04]  /*0060*/  UISETP.NE.U32.AND UP0, UPT, UR4, URZ, UPT ;  /* 0x000000ff0400728c */ /* 0x008fc8000bf05070 */
[----:B------:R-:W-:Y:S01]  /*0070*/  UISETP.NE.AND.EX UP0, UPT, UR5, URZ, UPT, UP0 ;  /* 0x000000ff0500728c */ /* 0x000fe2000bf05300 */
[----:B--2---:R-:W-:-:S05]  /*0080*/  SHF.R.U32.HI R65, RZ, 0x5, R70 ;  /* 0x00000005ff417819 */ /* 0x004fca0000011646 */
[----:B------:R-:W2:Y:S02]  /*0090*/  SHFL.IDX PT, R0, R65, RZ, 0x1f ;  /* 0x00001fff41007589 */ /* 0x000ea400000e0000 */
[----:B--2---:R-:W-:Y:S01]  /*00a0*/  R2UR UR8, R0 ;  /* 0x00000000000872ca */ /* 0x004fe200000e0000 */
[----:B-1--4-:R-:W-:-:S14]  /*00b0*/  BRA.U UP0, `(.L_x_0) ;  /* 0x00000001002c7547 */ /* 0x012fdc000b800000 */
[----:B------:R-:W1:Y:S02]  /*00c0*/  LDCU.64 UR6, c[0x0][0x888] ;  /* 0x00011100ff0677ac */ /* 0x000e640008000a00 */
[----:B-1----:R-:W-:-:S04]  /*00d0*/  UISETP.NE.U32.AND UP0, UPT, UR6, URZ, UPT ;  /* 0x000000ff0600728c */ /* 0x002fc8000bf05070 */
[----:B------:R-:W-:-:S09]  /*00e0*/  UISETP.NE.AND.EX UP0, UPT, UR7, URZ, UPT, UP0 ;  /* 0x000000ff0700728c */ /* 0x000fd2000bf05300 */
[----:B------:R-:W-:Y:S05]  /*00f0*/  BRA.U !UP0, `(.L_x_1) ;  /* 0x0000000108107547 */ /* 0x000fea000b800000 */
[----:B------:R-:W1:Y:S02]  /*0100*/  LDC.64 R2, c[0x0][0x888] ;  /* 0x00022200ff027b82 */ /* 0x000e640000000a00 */
[----:B-1----:R1:W5:Y:S01]  /*0110*/  LDG.E R35, desc[UR46][R2.64] ;  /* 0x0000002e02237981 */ /* 0x002362000c1e1900 */
[----:B------:R-:W-:Y:S01]  /*0120*/  HFMA2 R60, -RZ, RZ, 0, 5.9604644775390625e-08 ;  /* 0x00000001ff3c7431 */ /* 0x000fe200000001ff */
[----:B------:R-:W-:Y:S05]  /*0130*/  BRA `(.L_x_0) ;  /* 0x00000000000c7947 */ /* 0x000fea0003800000 */
.L_x_1:
[----:B------:R-:W1:Y:S01]  /*0140*/  LDCU UR6, c[0x0][0x880] ;  /* 0x00011000ff0677ac */ /* 0x000e620008000800 */
[----:B------:R-:W-:Y:S01]  /*0150*/  HFMA2 R60, -RZ, RZ, 0, 5.9604644775390625e-08 ;  /* 0x00000001ff3c7431 */ /* 0x000fe200000001ff */
[----:B-1----:R-:W-:-:S07]  /*0160*/  MOV R35, UR6 ;  /* 0x0000000600237c02 */ /* 0x002fce0008000f00 */
.L_x_0:
[----:B------:R-:W2:Y:S02]  /*0170*/  LDCU.64 UR6, c[0x0][0x8b0] ;  /* 0x00011600ff0677ac */ /* 0x000ea40008000a00 */
[----:B--2---:R-:W-:-:S04]  /*0180*/  UISETP.NE.U32.AND UP0, UPT, UR6, URZ, UPT ;  /* 0x000000ff0600728c */ /* 0x004fc8000bf05070 */
[----:B------:R-:W-:-:S09]  /*0190*/  UISETP.NE.AND.EX UP0, UPT, UR7, URZ, UPT, UP0 ;  /* 0x000000ff0700728c */ /* 0x000fd2000bf05300 */
[----:B------:R-:W-:Y:S05]  /*01a0*/  BRA.U UP0, `(.L_x_2) ;  /* 0x0000000100247547 */ /* 0x000fea000b800000 */
[----:B------:R-:W2:Y:S02]  /*01b0*/  LDCU.64 UR6, c[0x0][0x8a8] ;  /* 0x00011500ff0677ac */ /* 0x000ea40008000a00 */
[----:B--2---:R-:W-:-:S04]  /*01c0*/  UISETP.NE.U32.AND UP0, UPT, UR6, URZ, UPT ;  /* 0x000000ff0600728c */ /* 0x004fc8000bf05070 */
[----:B------:R-:W-:-:S09]  /*01d0*/  UISETP.NE.AND.EX UP0, UPT, UR7, URZ, UPT, UP0 ;  /* 0x000000ff0700728c */ /* 0x000fd2000bf05300 */
[----:B------:R-:W-:Y:S05]  /*01e0*/  BRA.U !UP0, `(.L_x_3) ;  /* 0x00000001080c7547 */ /* 0x000fea000b800000 */
[----:B-1----:R-:W1:Y:S02]  /*01f0*/  LDC.64 R2, c[0x0][0x8a8] ;  /* 0x00022a00ff027b82 */ /* 0x002e640000000a00 */
[----:B-1----:R2:W5:Y:S01]  /*0200*/  LDG.E R33, desc[UR46][R2.64] ;  /* 0x0000002e02217981 */ /* 0x002562000c1e1900 */
[----:B------:R-:W-:Y:S05]  /*0210*/  BRA `(.L_x_2) ;  /* 0x0000000000087947 */ /* 0x000fea0003800000 */
.L_x_3:
[----:B------:R-:W2:Y:S02]  /*0220*/  LDCU UR6, c[0x0][0x8a0] ;  /* 0x00011400ff0677ac */ /* 0x000ea40008000800 */
[----:B--2---:R-:W-:Y:S02]  /*0230*/  MOV R33, UR6 ;  /* 0x0000000600217c02 */ /* 0x004fe40008000f00 */
.L_x_2:
[----:B------:R-:W-:Y:S01]  /*0240*/  IMAD.U32 R0, RZ, RZ, UR8 ;  /* 0x00000008ff007e24 */ /* 0x000fe2000f8e00ff */
[----:B------:R-:W-:Y:S04]  /*0250*/  BSSY.RECONVERGENT B0, `(.L_x_4) ;  /* 0x000000c000007945 */ /* 0x000fe80003800200 */
[C---:B------:R-:W-:Y:S02]  /*0260*/  ISETP.NE.OR P1, PT, R0.reuse, 0x1, !P5 ;  /* 0x000000010000780c */ /* 0x040fe40006f25670 */
[----:B------:R-:W-:-:S11]  /*0270*/  ISETP.NE.OR P0, PT, R0, 0x3, !P5 ;  /* 0x000000030000780c */ /* 0x000fd60006f05670 */
[----:B------:R-:W-:Y:S05]  /*0280*/  @P1 BRA `(.L_x_5) ;  /* 0x0000000000201947 */ /* 0x000fea0003800000 */
[----:B------:R-:W3:Y:S02]  /*0290*/  LDCU.64 UR6, c[0x0][0x348] ;  /* 0x00006900ff0677ac */ /* 0x000ee40008000a00 */
[----:B---3--:R-:W-:Y:S02]  /*02a0*/  UIADD3 UR10, UP1, UPT, UR6, 0x80, URZ ;  /* 0x00000080060a7890 */ /* 0x008fe4000ff3e0ff */
[----:B------:R-:W-:Y:S02]  /*02b0*/  UIADD3 UR6, UP0, UPT, UR6, 0x180, URZ ;  /* 0x0000018006067890 */ /* 0x000fe4000ff1e0ff */
[----:B------:R-:W-:Y:S02]  /*02c0*/  UIADD3.X UR11, UPT, UPT, URZ, UR7, URZ, UP1, !UPT ;  /* 0x00000007ff0b7290 */ /* 0x000fe40008ffe4ff */
[----:B------:R-:W-:-:S07]  /*02d0*/  UIADD3.X UR7, UPT, UPT, URZ, UR7, URZ, UP0, !UPT ;  /* 0x00000007ff077290 */ /* 0x000fce00087fe4ff */
[----:B------:R3:W-:Y:S02]  /*02e0*/  UTMACCTL.PF [UR10] ;  /* 0x000000000a0079b9 */ /* 0x0007e40008040000 */
[----:B------:R3:W-:Y:S02]  /*02f0*/  UTMACCTL.PF [UR6] ;  /* 0x00000000060079b9 */ /* 0x0007e40008040000 */
[----:B---3--:R-:W-:Y:S01]  /*0300*/  NOP ;  /* 0x0000000000007918 */ /* 0x008fe20000000000 */
.L_x_5:
[----:B------:R-:W-:Y:S05]  /*0310*/  BSYNC.RECONVERGENT B0 ;  /* 0x0000000000007941 */ /* 0x000fea0003800200 */
.L_x_4:
[----:B------:R-:W-:Y:S04]  /*0320*/  BSSY.RECONVERGENT B0, `(.L_x_6) ;  /* 0x000000a000007945 */ /* 0x000fe80003800200 */
        /* <DEDUP_REMOVED lines=9> */
.L_x_7:
[----:B------:R-:W-:Y:S05]  /*03c0*/  BSYNC.RECONVERGENT B0 ;  /* 0x0000000000007941 */ /* 0x000fea0003800200 */
.L_x_6:
[----:B------:R-:W3:Y:S01]  /*03d0*/  LDCU.64 UR6, c[0x0][0x888] ;  /* 0x00011100ff0677ac */ /* 0x000ee20008000a00 */
[----:B------:R-:W-:Y:S02]  /*03e0*/  UISETP.EQ.U32.AND UP1, UPT, UR4, URZ, UPT ;  /* 0x000000ff0400728c */ /* 0x000fe4000bf22070 */
[----:B------:R-:W-:Y:S02]  /*03f0*/  UPLOP3.LUT UP2, UPT, UPT, UPT, UPT, 0x80, 0x8 ;  /* 0x000000000008789c */ /* 0x000fe40003f4f070 */
[----:B---3--:R-:W-:-:S04]  /*0400*/  UISETP.NE.U32.AND UP0, UPT, UR6, URZ, UPT ;  /* 0x000000ff0600728c */ /* 0x008fc8000bf05070 */
[----:B------:R-:W-:-:S04]  /*0410*/  UISETP.NE.AND.EX UP0, UPT, UR7, URZ, UPT, UP0 ;  /* 0x000000ff0700728c */ /* 0x000fc8000bf05300 */
[----:B------:R-:W-:-:S04]  /*0420*/  UISETP.EQ.OR.EX UP3, UPT, UR5, URZ, !UP0, UP1 ;  /* 0x000000ff0500728c */ /* 0x000fc8000c762710 */
[----:B------:R-:W-:-:S05]  /*0430*/  UP2UR UR53, UPR, URZ, 0x8 ;  /* 0x00000008ff357883 */ /* 0x000fca0008000000 */
[----:B------:R-:W-:Y:S07]  /*0440*/  BRA.U !UP3, `(.L_x_8) ;  /* 0x000000010b207547 */ /* 0x000fee000b800000 */
[----:B------:R-:W-:Y:S01]  /*0450*/  UISETP.NE.U32.AND UP2, UPT, UR4, URZ, UPT ;  /* 0x000000ff0400728c */ /* 0x000fe2000bf45070 */
[----:B-----5:R-:W-:Y:S01]  /*0460*/  FSETP.NEU.AND P0, PT, R35, RZ, PT ;  /* 0x000000ff2300720b */ /* 0x020fe20003f0d000 */
[----:B------:R-:W-:Y:S02]  /*0470*/  USEL UR4, URZ, 0xffffffff, UP0 ;  /* 0xffffffffff047887 */ /* 0x000fe40008000000 */
[----:B------:R-:W-:-:S10]  /*0480*/  UISETP.NE.AND.EX UP2, UPT, UR5, URZ, UPT, UP2 ;  /* 0x000000ff0500728c */ /* 0x000fd4000bf45320 */
[----:B------:R-:W-:Y:S01]  /*0490*/  VOTEU.ANY UP1, P0 ;  /* 0x0000000000ff7886 */ /* 0x000fe20000020100 */
[----:B------:R-:W-:-:S04]  /*04a0*/  @!UP2 USEL UR4, URZ, 0xffffffff, UP1 ;  /* 0xffffffffff04a887 */ /* 0x000fc80008800000 */
[----:B------:R-:W-:-:S04]  /*04b0*/  ULOP3.LUT UR4, UR4, 0x1, URZ, 0xc0, !UPT ;  /* 0x0000000104047892 */ /* 0x000fc8000f8ec0ff */
[----:B------:R-:W-:-:S11]  /*04c0*/  UISETP.NE.U32.AND UP2, UPT, UR4, 0x1, UPT ;  /* 0x000000010400788c */ /* 0x000fd6000bf45070 */
.L_x_8:
[----:B-12---:R-:W1:Y:S01]  /*04d0*/  SHFL.IDX PT, R2, R65, RZ, 0x1f ;  /* 0x00001fff41027589 */ /* 0x006e6200000e0000 */
[----:B------:R-:W-:-:S04]  /*04e0*/  UISETP.NE.AND UP1, UPT, UR8, 0x2, UPT ;  /* 0x000000020800788c */ /* 0x000fc8000bf25270 */
[----:B------:R-:W-:Y:S01]  /*04f0*/  USEL UR6, URZ, 0x1, UP1 ;  /* 0x00000001ff067887 */ /* 0x000fe20008800000 */
[----:B-1----:R-:W-:-:S13]  /*0500*/  ISETP.NE.AND P0, PT, R2, RZ, PT ;  /* 0x000000ff0200720c */ /* 0x002fda0003f05270 */
[----:B------:R-:W-:Y:S05]  /*0510*/  @P0 BRA `(.L_x_9) ;  /* 0x0000000000480947 */ /* 0x000fea0003800000 */
[----:B------:R-:W1:Y:S01]  /*0520*/  S2UR UR5, SR_CgaCtaId ;  /* 0x00000000000579c3 */ /* 0x000e620000008800 */
[----:B------:R-:W-:Y:S01]  /*0530*/  UMOV UR7, 0x400 ;  /* 0x0000040000077882 */ /* 0x000fe20000000000 */
[----:B------:R-:W-:Y:S01]  /*0540*/  UMOV UR4, 0x1 ;  /* 0x0000000100047882 */ /* 0x000fe20000000000 */
[----:B------:R-:W-:Y:S01]  /*0550*/  ELECT P0, URZ, PT ;  /* 0x0000000000ff782f */ /* 0x000fe20003800000 */
[----:B------:R-:W-:-:S04]  /*0560*/  UIADD3 UR10, UPT, UPT, -UR4, 0x100000, URZ ;  /* 0x00100000040a7890 */ /* 0x000fc8000fffe1ff */
[----:B------:R-:W-:Y:S02]  /*0570*/  USHF.L.U32 UR11, UR10, 0xb, URZ ;  /* 0x0000000b0a0b7899 */ /* 0x000fe400080006ff */
[----:B------:R-:W-:Y:S02]  /*0580*/  USHF.L.U32 UR10, UR10, 0x1, URZ ;  /* 0x000000010a0a7899 */ /* 0x000fe400080006ff */
[----:B-1----:R-:W-:Y:S01]  /*0590*/  ULEA UR5, UR5, UR7, 0x18 ;  /* 0x0000000705057291 */ /* 0x002fe2000f8ec0ff */
[----:B------:R-:W1:Y:S11]  /*05a0*/  FENCE.VIEW.ASYNC.S ;  /* 0x00000000000073c6 */ /* 0x000e760000000000 */
[----:B-1----:R1:W2:Y:S01]  /*05b0*/  SYNCS.EXCH.64 URZ, [UR5], UR10 ;  /* 0x0000000a05ff75b2 */ /* 0x0022a20008000100 */
[----:B------:R1:W3:Y:S01]  /*05c0*/  SYNCS.EXCH.64 URZ, [UR5+0x20], UR10 ;  /* 0x0000200a05ff75b2 */ /* 0x0002e20008000100 */
[----:B------:R1:W4:Y:S01]  /*05d0*/  SYNCS.EXCH.64 URZ, [UR5+0x8], UR10 ;  /* 0x0000080a05ff75b2 */ /* 0x0003220008000100 */
[----:B------:R1:W1:Y:S01]  /*05e0*/  SYNCS.EXCH.64 URZ, [UR5+0x28], UR10 ;  /* 0x0000280a05ff75b2 */ /* 0x0002620008000100 */
[----:B------:R1:W1:Y:S01]  /*05f0*/  SYNCS.EXCH.64 URZ, [UR5+0x10], UR10 ;  /* 0x0000100a05ff75b2 */ /* 0x0002620008000100 */
[----:B------:R1:W1:Y:S01]  /*0600*/  SYNCS.EXCH.64 URZ, [UR5+0x30], UR10 ;  /* 0x0000300a05ff75b2 */ /* 0x0002620008000100 */
[----:B------:R1:W1:Y:S01]  /*0610*/  SYNCS.EXCH.64 URZ, [UR5+0x18], UR10 ;  /* 0x0000180a05ff75b2 */ /* 0x0002620008000100 */
[----:B------:R1:W1:Y:S01]  /*0620*/  SYNCS.EXCH.64 URZ, [UR5+0x38], UR10 ;  /* 0x0000380a05ff75b2 */ /* 0x0002620008000100 */
[----:B------:R-:W-:Y:S01]  /*0630*/  NOP ;  /* 0x0000000000007918 */ /* 0x000fe20000000000 */
.L_x_9:
[----:B------:R-:W2:Y:S01]  /*0640*/  SHFL.IDX PT, R2, R65, RZ, 0x1f ;  /* 0x00001fff41027589 */ /* 0x000ea200000e0000 */
[----:B------:R-:W-:Y:S01]  /*0650*/  NOP ;  /* 0x0000000000007918 */ /* 0x000fe20000000000 */
[----:B--2---:R-:W-:-:S13]  /*0660*/  ISETP.NE.AND P0, PT, R2, 0x1, PT ;  /* 0x000000010200780c */ /* 0x004fda0003f05270 */
[----:B------:R-:W-:Y:S05]  /*0670*/  @P0 BRA `(.L_x_10) ;  /* 0x0000000000500947 */ /* 0x000fea0003800000 */
[----:B------:R-:W2:Y:S01]  /*0680*/  S2UR UR7, SR_CgaCtaId ;  /* 0x00000000000779c3 */ /* 0x000ea20000008800 */
[----:B------:R-:W-:Y:S01]  /*0690*/  UMOV UR9, 0x400 ;  /* 0x0000040000097882 */ /* 0x000fe20000000000 */
[----:B-1----:R-:W-:Y:S01]  /*06a0*/  UMOV UR5, 0x20 ;  /* 0x0000002000057882 */ /* 0x002fe20000000000 */
[----:B------:R-:W-:Y:S01]  /*06b0*/  UMOV UR4, 0x80 ;  /* 0x0000008000047882 */ /* 0x000fe20000000000 */
[----:B------:R-:W-:-:S04]  /*06c0*/  UIADD3 UR10, UPT, UPT, -UR5, 0x100000, URZ ;  /* 0x00100000050a7890 */ /* 0x000fc8000fffe1ff */
[----:B------:R-:W-:Y:S02]  /*06d0*/  USHF.L.U32 UR11, UR10, 0xb, URZ ;  /* 0x0000000b0a0b7899 */ /* 0x000fe400080006ff */
[----:B------:R-:W-:Y:S02]  /*06e0*/  USHF.L.U32 UR10, UR10, 0x1, URZ ;  /* 0x000000010a0a7899 */ /* 0x000fe400080006ff */
[----:B------:R-:W-:-:S04]  /*06f0*/  UIADD3 UR4, UPT, UPT, -UR4, 0x100000, URZ ;  /* 0x0010000004047890 */ /* 0x000fc8000fffe1ff */
[----:B------:R-:W-:Y:S02]  /*0700*/  USHF.L.U32 UR5, UR4, 0xb, URZ ;  /* 0x0000000b04057899 */ /* 0x000fe400080006ff */
[----:B------:R-:W-:Y:S01]  /*0710*/  USHF.L.U32 UR4, UR4, 0x1, URZ ;  /* 0x0000000104047899 */ /* 0x000fe200080006ff */
[----:B------:R-:W-:Y:S01]  /*0720*/  ELECT P0, URZ, PT ;  /* 0x0000000000ff782f */ /* 0x000fe20003800000 */
[----:B--2---:R-:W-:Y:S01]  /*0730*/  ULEA UR7, UR7, UR9, 0x18 ;  /* 0x0000000907077291 */ /* 0x004fe2000f8ec0ff */
[----:B------:R-:W1:Y:S11]  /*0740*/  FENCE.VIEW.ASYNC.S ;  /* 0x00000000000073c6 */ /* 0x000e760000000000 */
[----:B-1----:R2:W1:Y:S01]  /*0750*/  SYNCS.EXCH.64 URZ, [UR7+0x40], UR10 ;  /* 0x0000400a07ff75b2 */ /* 0x0024620008000100 */
[----:B------:R2:W1:Y:S01]  /*0760*/  SYNCS.EXCH.64 URZ, [UR7+0x58], UR4 ;  /* 0x0000580407ff75b2 */ /* 0x0004620008000100 */
[----:B------:R2:W1:Y:S01]  /*0770*/  SYNCS.EXCH.64 URZ, [UR7+0x48], UR10 ;  /* 0x0000480a07ff75b2 */ /* 0x0004620008000100 */
[----:B------:R2:W1:Y:S01]  /*0780*/  SYNCS.EXCH.64 URZ, [UR7+0x60], UR4 ;  /* 0x0000600407ff75b2 */ /* 0x0004620008000100 */
[----:B------:R2:W1:Y:S01]  /*0790*/  SYNCS.EXCH.64 URZ, [UR7+0x50], UR10 ;  /* 0x0000500a07ff75b2 */ /* 0x0004620008000100 */
[----:B------:R2:W1:Y:S02]  /*07a0*/  SYNCS.EXCH.64 URZ, [UR7+0x68], UR4 ;  /* 0x0000680407ff75b2 */ /* 0x0004640008000100 */
[----:B--2---:R-:W-:Y:S01]  /*07b0*/  NOP ;  /* 0x0000000000007918 */ /* 0x004fe20000000000 */
.L_x_10:
[----:B------:R-:W2:Y:S01]  /*07c0*/  SHFL.IDX PT, R2, R65, RZ, 0x1f ;  /* 0x00001fff41027589 */ /* 0x000ea200000e0000 */
[----:B------:R-:W-:Y:S01]  /*07d0*/  NOP ;  /* 0x0000000000007918 */ /* 0x000fe20000000000 */
[----:B--2---:R-:W-:-:S13]  /*07e0*/  ISETP.NE.AND P0, PT, R2, 0x3, PT ;  /* 0x000000030200780c */ /* 0x004fda0003f05270 */
[----:B------:R-:W-:Y:S05]  /*07f0*/  @P0 BRA `(.L_x_11) ;  /* 0x0000000000300947 */ /* 0x000fea0003800000 */
[----:B-1----:R-:W1:Y:S01]  /*0800*/  S2UR UR5, SR_CgaCtaId ;  /* 0x00000000000579c3 */ /* 0x002e620000008800 */
        /* <DEDUP_REMOVED lines=8> */
[----:B-1----:R2:W1:Y:S01]  /*0890*/  SYNCS.EXCH.64 URZ, [UR5+0x70], UR10 ;  /* 0x0000700a05ff75b2 */ /* 0x0024620008000100 */
[----:B------:R2:W1:Y:S02]  /*08a0*/  SYNCS.EXCH.64 URZ, [UR5+0x78], UR10 ;  /* 0x0000780a05ff75b2 */ /* 0x0004640008000100 */
[----:B--2---:R-:W-:Y:S01]  /*08b0*/  NOP ;  /* 0x0000000000007918 */ /* 0x004fe20000000000 */
.L_x_11:
[----:B------:R-:W2:Y:S01]  /*08c0*/  SHFL.IDX PT, R2, R65, RZ, 0x1f ;  /* 0x00001fff41027589 */ /* 0x000ea200000e0000 */
[----:B------:R-:W-:Y:S01]  /*08d0*/  NOP ;  /* 0x0000000000007918 */ /* 0x000fe20000000000 */
[----:B--2---:R-:W-:-:S13]  /*08e0*/  ISETP.NE.AND P0, PT, R2, 0x4, PT ;  /* 0x000000040200780c */ /* 0x004fda0003f05270 */
[----:B------:R-:W-:Y:S05]  /*08f0*/  @P0 BRA `(.L_x_12) ;  /* 0x00000000004c0947 */ /* 0x000fea0003800000 */
[----:B-1----:R-:W1:Y:S01]  /*0900*/  S2UR UR5, SR_CgaCtaId ;  /* 0x00000000000579c3 */ /* 0x002e620000008800 */
[----:B------:R-:W-:Y:S01]  /*0910*/  UMOV UR9, 0x100 ;  /* 0x0000010000097882 */ /* 0x000fe20000000000 */
[----:B------:R-:W-:Y:S01]  /*0920*/  UMOV UR7, 0x400 ;  /* 0x0000040000077882 */ /* 0x000fe20000000000 */
[----:B------:R-:W-:Y:S01]  /*0930*/  USEL UR9, UR9, 0xe0, UP2 ;  /* 0x000000e009097887 */ /* 0x000fe20009000000 */
[----:B------:R-:W-:Y:S01]  /*0940*/  UMOV UR4, 0x1 ;  /* 0x0000000100047882 */ /* 0x000fe20000000000 */
[----:B------:R-:W-:Y:S01]  /*0950*/  ELECT P0, URZ, PT ;  /* 0x0000000000ff782f */ /* 0x000fe20003800000 */
[----:B------:R-:W-:-:S04]  /*0960*/  UIADD3 UR10, UPT, UPT, -UR4, 0x100000, URZ ;  /* 0x00100000040a7890 */ /* 0x000fc8000fffe1ff */
[----:B------:R-:W-:Y:S02]  /*0970*/  USHF.L.U32 UR11, UR10, 0xb, URZ ;  /* 0x0000000b0a0b7899 */ /* 0x000fe400080006ff */
[----:B------:R-:W-:Y:S02]  /*0980*/  USHF.L.U32 UR10, UR10, 0x1, URZ ;  /* 0x000000010a0a7899 */ /* 0x000fe400080006ff */
[----:B------:R-:W-:-:S04]  /*0990*/  UIADD3 UR12, UPT, UPT, -UR9, 0x100000, URZ ;  /* 0x00100000090c7890 */ /* 0x000fc8000fffe1ff */
[----:B------:R-:W-:Y:S02]  /*09a0*/  USHF.L.U32 UR13, UR12, 0xb, URZ ;  /* 0x0000000b0c0d7899 */ /* 0x000fe400080006ff */
[----:B------:R-:W-:Y:S02]  /*09b0*/  USHF.L.U32 UR12, UR12, 0x1, URZ ;  /* 0x000000010c0c7899 */ /* 0x000fe400080006ff */
[----:B-1----:R-:W-:Y:S01]  /*09c0*/  ULEA UR5, UR5, UR7, 0x18 ;  /* 0x0000000705057291 */ /* 0x002fe2000f8ec0ff */
[----:B------:R-:W1:Y:S11]  /*09d0*/  FENCE.VIEW.ASYNC.S ;  /* 0x00000000000073c6 */ /* 0x000e760000000000 */
[----:B-1----:R2:W1:Y:S01]  /*09e0*/  SYNCS.EXCH.64 URZ, [UR5+0x80], UR10 ;  /* 0x0000800a05ff75b2 */ /* 0x0024620008000100 */
[----:B------:R2:W1:Y:S01]  /*09f0*/  SYNCS.EXCH.64 URZ, [UR5+0x90], UR12 ;  /* 0x0000900c05ff75b2 */ /* 0x0004620008000100 */
[----:B------:R2:W1:Y:S01]  /*0a00*/  SYNCS.EXCH.64 URZ, [UR5+0x88], UR10 ;  /* 0x0000880a05ff75b2 */ /* 0x0004620008000100 */
[----:B------:R2:W1:Y:S02]  /*0a10*/  SYNCS.EXCH.64 URZ, [UR5+0x98], UR12 ;  /* 0x0000980c05ff75b2 */ /* 0x0004640008000100 */
[----:B--2---:R-:W-:Y:S01]  /*0a20*/  NOP ;  /* 0x0000000000007918 */ /* 0x004fe20000000000 */
.L_x_12:
        /* <DEDUP_REMOVED lines=22> */
[----:B------:R2:W1:Y:S01]  /*0b90*/  SYNCS.EXCH.64 URZ, [UR7+0xd0], UR4 ;  /* 0x0000d00407ff75b2 */ /* 0x0004620008000100 */
[----:B------:R2:W1:Y:S01]  /*0ba0*/  SYNCS.EXCH.64 URZ, [UR7+0xb8], UR10 ;  /* 0x0000b80a07ff75b2 */ /* 0x0004620008000100 */
[----:B------:R2:W1:Y:S02]  /*0bb0*/  SYNCS.EXCH.64 URZ, [UR7+0xd8], UR4 ;  /* 0x0000d80407ff75b2 */ /* 0x0004640008000100 */
[----:B--2---:R-:W-:Y:S01]  /*0bc0*/  NOP ;  /* 0x0000000000007918 */ /* 0x004fe20000000000 */
.L_x_13:
        /* <DEDUP_REMOVED lines=18> */
.L_x_14:
[----:B-1----:R-:W1:Y:S01]  /*0cf0*/  S2UR UR5, SR_CTAID.X ;  /* 0x00000000000579c3 */ /* 0x002e620000002500 */
[----:B------:R-:W-:-:S05]  /*0d00*/  CS2R.32 R59, SR_CgaSize ;  /* 0x00000000003b7805 */ /* 0x000fca0000008a00 */
[----:B------:R-:W-:-:S05]  /*0d10*/  IMAD R59, R59, -0xa0, RZ ;  /* 0xffffff603b3b7824 */ /* 0x000fca00078e02ff */
[----:B------:R-:W-:-:S14]  /*0d20*/  R2UR UR9, R59 ;  /* 0x000000003b0972ca */ /* 0x000fdc00000e0000 */
[----:B------:R-:W2:Y:S01]  /*0d30*/  LDCU UR9, c[0x0][UR9+0x2b0] ;  /* 0x00005600090977ac */ /* 0x000ea20008000800 */
[----:B------:R-:W-:Y:S01]  /*0d40*/  NOP ;  /* 0x0000000000007918 */ /* 0x000fe20000000000 */
[----:B------:R-:W-:-:S05]  /*0d50*/  CS2R.32 R59, SR_CgaSize ;  /* 0x00000000003b7805 */ /* 0x000fca0000008a00 */
[----:B------:R-:W-:-:S05]  /*0d60*/  IMAD R59, R59, -0xa0, RZ ;  /* 0xffffff603b3b7824 */ /* 0x000fca00078e02ff */
[----:B------:R-:W-:-:S14]  /*0d70*/  R2UR UR7, R59 ;  /* 0x000000003b0772ca */ /* 0x000fdc00000e0000 */
[----:B------:R-:W3:Y:S01]  /*0d80*/  LDCU UR7, c[0x0][UR7+0x2b4] ;  /* 0x00005680070777ac */ /* 0x000ee20008000800 */
[----:B------:R-:W4:Y:S08]  /*0d90*/  S2UR UR4, SR_CTAID.Y ;  /* 0x00000000000479c3 */ /* 0x000f300000002600 */
[----:B------:R-:W3:Y:S01]  /*0da0*/  LDC R10, c[0x0][0xb24] ;  /* 0x0002c900ff0a7b82 */ /* 0x000ee20000000800 */
[----:B-1----:R-:W-:-:S02]  /*0db0*/  I2FP.F32.U32 R59, UR5 ;  /* 0x00000005003b7c45 */ /* 0x002fc40008201000 */
[----:B------:R-:W-:-:S05]  /*0dc0*/  CS2R.32 R3, SR_CgaSize ;  /* 0x0000000000037805 */ /* 0x000fca0000008a00 */
[----:B------:R-:W-:-:S06]  /*0dd0*/  IMAD R3, R3, -0xa0, RZ ;  /* 0xffffff6003037824 */ /* 0x000fcc00078e02ff */
[----:B------:R-:W1:Y:S01]  /*0de0*/  LDC R3, c[0x0][R3+0x2a0] ;  /* 0x0000a80003037b82 */ /* 0x000e620000000800 */
[----:B------:R-:W-:Y:S01]  /*0df0*/  MOV R21, UR5 ;  /* 0x0000000500157c02 */ /* 0x000fe20008000f00 */
[----:B--2---:R-:W-:Y:S01]  /*0e00*/  FMUL R59, R59, UR9 ;  /* 0x000000093b3b7c20 */ /* 0x004fe20008400000 */
[----:B----4-:R-:W-:Y:S02]  /*0e10*/  I2FP.F32.U32 R58, UR4 ;  /* 0x00000004003a7c45 */ /* 0x010fe40008201000 */
[----:B------:R-:W-:-:S05]  /*0e20*/  CS2R.32 R2, SR_CgaSize ;  /* 0x0000000000027805 */ /* 0x000fca0000008a00 */
[----:B------:R-:W-:-:S06]  /*0e30*/  IMAD R2, R2, -0xa0, RZ ;  /* 0xffffff6002027824 */ /* 0x000fcc00078e02ff */
[----:B------:R-:W2:Y:S01]  /*0e40*/  LDC R2, c[0x0][R2+0x2a4] ;  /* 0x0000a90002027b82 */ /* 0x000ea20000000800 */
[----:B------:R-:W-:Y:S01]  /*0e50*/  MOV R20, UR4 ;  /* 0x0000000400147c02 */ /* 0x000fe20008000f00 */
[----:B------:R-:W4:Y:S01]  /*0e60*/  F2I.U32.TRUNC.NTZ R59, R59 ;  /* 0x0000003b003b7305 */ /* 0x000f22000020f000 */
[----:B---3--:R-:W-:-:S05]  /*0e70*/  FMUL R58, R58, UR7 ;  /* 0x000000073a3a7c20 */ /* 0x008fca0008400000 */
[----:B------:R-:W-:Y:S01]  /*0e80*/  BAR.SYNC.DEFER_BLOCKING 0x0 ;  /* 0x0000000000007b1d */ /* 0x000fe20000010000 */
[----:B------:R-:W-:-:S05]  /*0e90*/  ISETP.GE.AND P0, PT, R10, 0x1, PT ;  /* 0x000000010a00780c */ /* 0x000fca0003f06270 */
[----:B------:R-:W3:Y:S02]  /*0ea0*/  F2I.U32.TRUNC.NTZ R58, R58 ;  /* 0x0000003a003a7305 */ /* 0x000ee4000020f000 */
[----:B------:R-:W2:Y:S01]  /*0eb0*/  S2UR UR36, SR_CTAID.Z ;  /* 0x00000000002479c3 */ /* 0x000ea20000002700 */
[----:B----4-:R-:W-:-:S05]  /*0ec0*/  IADD3 R59, PT, PT, -R59, RZ, RZ ;  /* 0x000000ff3b3b7210 */ /* 0x010fca0007ffe1ff */
[----:B-1----:R-:W-:Y:S01]  /*0ed0*/  IMAD R59, R3, R59, UR5 ;  /* 0x00000005033b7e24 */ /* 0x002fe2000f8e023b */
[----:B---3--:R-:W-:-:S05]  /*0ee0*/  IADD3 R58, PT, PT, -R58, RZ, RZ ;  /* 0x000000ff3a3a7210 */ /* 0x008fca0007ffe1ff */
[----:B--2---:R-:W-:Y:S01]  /*0ef0*/  IMAD R58, R2, R58, UR4 ;  /* 0x00000004023a7e24 */ /* 0x004fe2000f8e023a */
[----:B------:R-:W-:Y:S06]  /*0f00*/  @!P0 BRA `(.L_x_15) ;  /* 0x0000000000b88947 */ /* 0x000fec0003800000 */
[----:B------:R-:W1:Y:S01]  /*0f10*/  LDC.64 R4, c[0x0][0xb18] ;  /* 0x0002c600ff047b82 */ /* 0x000e620000000a00 */
[----:B------:R-:W-:-:S07]  /*0f20*/  ISETP.NE.AND P0, PT, R10, 0x1, PT ;  /* 0x000000010a00780c */ /* 0x000fce0003f05270 */
[----:B------:R-:W2:Y:S08]  /*0f30*/  LDC R9, c[0x0][0xb0c] ;  /* 0x0002c300ff097b82 */ /* 0x000eb00000000800 */
[----:B------:R-:W3:Y:S08]  /*0f40*/  LDC R12, c[0x0][0x370] ;  /* 0x0000dc00ff0c7b82 */ /* 0x000ef00000000800 */
[----:B------:R-:W4:Y:S01]  /*0f50*/  LDC R11, c[0x0][0x374] ;  /* 0x0000dd00ff0b7b82 */ /* 0x000f220000000800 */
[----:B-1----:R-:W-:-:S07]  /*0f60*/  ISETP.NE.AND P1, PT, R4, 0x1, PT ;  /* 0x000000010400780c */ /* 0x002fce0003f25270 */
[----:B------:R-:W3:Y:S01]  /*0f70*/  LDC.64 R6, c[0x0][0xb10] ;  /* 0x0002c400ff067b82 */ /* 0x000ee20000000a00 */
[----:B--2---:R-:W-:-:S07]  /*0f80*/  ISETP.NE.AND P2, PT, R9, 0x1, PT ;  /* 0x000000010900780c */ /* 0x004fce0003f45270 */
[----:B------:R-:W1:Y:S08]  /*0f90*/  LDC R8, c[0x0][0xb20] ;  /* 0x0002c800ff087b82 */ /* 0x000e700000000800 */
[----:B------:R-:W2:Y:S01]  /*0fa0*/  LDC.64 R2, c[0x0][0xb28] ;  /* 0x0002ca00ff027b82 */ /* 0x000ea20000000a00 */
[----:B----4-:R-:W-:-:S04]  /*0fb0*/  IMAD.HI.U32 R13, R11, R5, RZ ;  /* 0x000000050b0d7227 */ /* 0x010fc800078e00ff */
[----:B------:R-:W-:-:S04]  /*0fc0*/  IMAD.HI.U32 R5, R20, R5, RZ ;  /* 0x0000000514057227 */ /* 0x000fc800078e00ff */
[----:B---3--:R-:W-:-:S05]  /*0fd0*/  IMAD.HI.U32 R14, R12, R6, RZ ;  /* 0x000000060c0e7227 */ /* 0x008fca00078e00ff */
[-C--:B------:R-:W-:Y:S01]  /*0fe0*/  @P2 SHF.R.U32.HI R12, RZ, R7.reuse, R14 ;  /* 0x00000007ff0c2219 */ /* 0x080fe2000001160e */
[----:B------:R-:W-:Y:S01]  /*0ff0*/  IMAD.HI.U32 R14, R21, R6, RZ ;  /* 0x00000006150e7227 */ /* 0x000fe200078e00ff */
[-C--:B-1----:R-:W-:Y:S02]  /*1000*/  @P1 SHF.R.U32.HI R11, RZ, R8.reuse, R13 ;  /* 0x00000008ff0b1219 */ /* 0x082fe4000001160d */
[----:B------:R-:W-:Y:S02]  /*1010*/  SHF.R.U32.HI R5, RZ, R8, R5 ;  /* 0x00000008ff057219 */ /* 0x000fe40000011605 */
[----:B------:R-:W-:Y:S02]  /*1020*/  SHF.R.U32.HI R14, RZ, R7, R14 ;  /* 0x00000007ff0e7219 */ /* 0x000fe4000001160e */
[----:B------:R-:W-:Y:S01]  /*1030*/  SEL R5, R20, R5, !P1 ;  /* 0x0000000514057207 */ /* 0x000fe20004800000 */
[----:B--2---:R-:W-:Y:S01]  /*1040*/  IMAD.HI.U32 R13, R11, R2, RZ ;  /* 0x000000020b0d7227 */ /* 0x004fe200078e00ff */
[----:B------:R-:W-:-:S03]  /*1050*/  SEL R14, R21, R14, !P2 ;  /* 0x0000000e150e7207 */ /* 0x000fc60005000000 */
[----:B------:R-:W-:Y:S01]  /*1060*/  IMAD.HI.U32 R6, R12, R2, RZ ;  /* 0x000000020c067227 */ /* 0x000fe200078e00ff */
[----:B------:R-:W-:-:S04]  /*1070*/  @P0 SHF.R.U32.HI R11, RZ, R3, R13 ;  /* 0x00000003ff0b0219 */ /* 0x000fc8000001160d */
[----:B------:R-:W-:Y:S01]  /*1080*/  @P0 SHF.R.U32.HI R12, RZ, R3, R6 ;  /* 0x00000003ff0c0219 */ /* 0x000fe20000011606 */
[----:B------:R-:W-:-:S04]  /*1090*/  IMAD R11, R11, R10, RZ ;  /* 0x0000000a0b0b7224 */ /* 0x000fc800078e02ff */
[----:B------:R-:W-:Y:S01]  /*10a0*/  IMAD R6, R12, R10, RZ ;  /* 0x0000000a0c067224 */ /* 0x000fe200078e02ff */
[----:B------:R-:W-:-:S04]  /*10b0*/  ISETP.GE.AND P1, PT, R5, R11, PT ;  /* 0x0000000b0500720c */ /* 0x000fc80003f26270 */
[----:B------:R-:W-:Y:S01]  /*10c0*/  ISETP.GE.OR P1, PT, R14, R6, P1 ;  /* 0x000000060e00720c */ /* 0x000fe20000f26670 */
[----:B------:R-:W-:-:S05]  /*10d0*/  IMAD.HI.U32 R6, R5, R2, RZ ;  /* 0x0000000205067227 */ /* 0x000fca00078e00ff */
[----:B------:R-:W-:-:S04]  /*10e0*/  SHF.R.U32.HI R6, RZ, R3, R6 ;  /* 0x00000003ff067219 */ /* 0x000fc80000011606 */
[----:B------:R-:W-:-:S03]  /*10f0*/  SEL R6, R5, R6, !P0 ;  /* 0x0000000605067207 */ /* 0x000fc60004000000 */
[----:B------:R-:W-:Y:S01]  /*1100*/  @!P1 IMAD.HI.U32 R7, R14, R2, RZ ;  /* 0x000000020e079227 */ /* 0x000fe200078e00ff */
[----:B------:R-:W-:-:S04]  /*1110*/  IADD3 R2, PT, PT, -R6, RZ, RZ ;  /* 0x000000ff06027210 */ /* 0x000fc80007ffe1ff */
[----:B------:R-:W-:Y:S01]  /*1120*/  @!P1 SHF.R.U32.HI R3, RZ, R3, R7 ;  /* 0x00000003ff039219 */ /* 0x000fe20000011607 */
[----:B------:R-:W-:Y:S01]  /*1130*/  IMAD R2, R10, R2, R5 ;  /* 0x000000020a027224 */ /* 0x000fe200078e0205 */
[----:B------:R-:W-:Y:S02]  /*1140*/  IADD3 R7, PT, PT, -R5, RZ, RZ ;  /* 0x000000ff05077210 */ /* 0x000fe40007ffe1ff */
[----:B------:R-:W-:-:S03]  /*1150*/  @!P1 SEL R3, R14, R3, !P0 ;  /* 0x000000030e039207 */ /* 0x000fc60004000000 */
[----:B------:R-:W-:Y:S02]  /*1160*/  IMAD R7, R4, R7, R20 ;  /* 0x0000000704077224 */ /* 0x000fe400078e0214 */
[--C-:B------:R-:W-:Y:S02]  /*1170*/  @!P1 IMAD.IADD R6, R6, 0x1, -R3.reuse ;  /* 0x0000000106069824 */ /* 0x100fe400078e0a03 */
[----:B------:R-:W-:Y:S01]  /*1180*/  @!P1 IMAD R3, R2, R12, R3 ;  /* 0x0000000c02039224 */ /* 0x000fe200078e0203 */
[----:B------:R-:W-:Y:S01]  /*1190*/  IADD3 R2, PT, PT, -R14, RZ, RZ ;  /* 0x000000ff0e027210 */ /* 0x000fe20007ffe1ff */
[----:B------:R-:W-:Y:S02]  /*11a0*/  @!P1 IMAD R5, R6, R10, R14 ;  /* 0x0000000a06059224 */ /* 0x000fe400078e020e */
[----:B------:R-:W-:Y:S02]  /*11b0*/  @!P1 IMAD.MOV.U32 R14, RZ, RZ, R3 ;  /* 0x000000ffff0e9224 */ /* 0x000fe400078e0003 */
[----:B------:R-:W-:-:S02]  /*11c0*/  IMAD R2, R9, R2, R21 ;  /* 0x0000000209027224 */ /* 0x000fc400078e0215 */
[----:B------:R-:W-:Y:S02]  /*11d0*/  IMAD R20, R5, R4, R7 ;  /* 0x0000000405147224 */ /* 0x000fe400078e0207 */
[----:B------:R-:W-:Y:S02]  /*11e0*/  IMAD R21, R14, R9, R2 ;  /* 0x000000090e157224 */ /* 0x000fe400078e0202 */
.L_x_15:
[----:B------:R-:W1:Y:S01]  /*11f0*/  LDCU UR4, c[0x0][0xb30] ;  /* 0x00016600ff0477ac */ /* 0x000e620008000800 */
[----:B------:R-:W2:Y:S08]  /*1200*/  S2UR UR37, SR_CgaCtaId ;  /* 0x00000000002579c3 */ /* 0x000eb00000008800 */
[----:B------:R-:W3:Y:S01]  /*1210*/  LDC R26, c[0x0][0xb24] ;  /* 0x0002c900ff1a7b82 */ /* 0x000ee20000000800 */
[----:B-1----:R-:W-:-:S09]  /*1220*/  UISETP.NE.AND UP1, UPT, UR4, 0x1, UPT ;  /* 0x000000010400788c */ /* 0x002fd2000bf25270 */
[----:B--2---:R-:W-:Y:S05]  /*1230*/  BRA.U UP1, `(.L_x_16) ;  /* 0x0000000101407547 */ /* 0x004fea000b800000 */
[----:B------:R-:W1:Y:S08]  /*1240*/  LDC.64 R4, c[0x0][0xb10] ;  /* 0x0002c400ff047b82 */ /* 0x000e700000000a00 */
[----:B------:R-:W2:Y:S08]  /*1250*/  LDC.64 R2, c[0x0][0xb18] ;  /* 0x0002c600ff027b82 */ /* 0x000eb00000000a00 */
[----:B------:R-:W4:Y:S08]  /*1260*/  LDC R6, c[0x0][0xb20] ;  /* 0x0002c800ff067b82 */ /* 0x000f300000000800 */
[----:B------:R-:W3:Y:S01]  /*1270*/  LDC R7, c[0x0][0xb0c] ;  /* 0x0002c300ff077b82 */ /* 0x000ee20000000800 */
[----:B-1----:R-:W-:-:S05]  /*1280*/  IMAD.HI.U32 R4, R21, R4, RZ ;  /* 0x0000000415047227 */ /* 0x002fca00078e00ff */
[----:B------:R-:W-:Y:S01]  /*1290*/  SHF.R.U32.HI R4, RZ, R5, R4 ;  /* 0x00000005ff047219 */ /* 0x000fe20000011604 */
[----:B--2---:R-:W-:Y:S01]  /*12a0*/  IMAD.HI.U32 R3, R20, R3, RZ ;  /* 0x0000000314037227 */ /* 0x004fe200078e00ff */
[----:B------:R-:W-:-:S04]  /*12b0*/  ISETP.NE.AND P0, PT, R2, 0x1, PT ;  /* 0x000000010200780c */ /* 0x000fc80003f05270 */
[----:B----4-:R-:W-:-:S04]  /*12c0*/  SHF.R.U32.HI R3, RZ, R6, R3 ;  /* 0x00000006ff037219 */ /* 0x010fc80000011603 */
[----:B------:R-:W-:Y:S02]  /*12d0*/  SEL R3, R20, R3, !P0 ;  /* 0x0000000314037207 */ /* 0x000fe40004000000 */
[----:B---3--:R-:W-:-:S04]  /*12e0*/  ISETP.NE.AND P1, PT, R7, 0x1, PT ;  /* 0x000000010700780c */ /* 0x008fc80003f25270 */
[----:B------:R-:W-:-:S05]  /*12f0*/  SEL R4, R21, R4, !P1 ;  /* 0x0000000415047207 */ /* 0x000fca0004800000 */
[----:B------:R-:W-:Y:S02]  /*1300*/  IMAD.IADD R5, R3, 0x1, -R4 ;  /* 0x0000000103057824 */ /* 0x000fe400078e0a04 */
[----:B------:R-:W-:Y:S02]  /*1310*/  IMAD.IADD R3, R4, 0x1, -R3 ;  /* 0x0000000104037824 */ /* 0x000fe400078e0a03 */
[----:B------:R-:W-:Y:S02]  /*1320*/  IMAD R21, R5, R7, R21 ;  /* 0x0000000705157224 */ /* 0x000fe400078e0215 */
[----:B------:R-:W-:-:S07]  /*1330*/  IMAD R20, R3, R2, R20 ;  /* 0x0000000203147224 */ /* 0x000fce00078e0214 */
.L_x_16:
[----:B------:R-:W-:Y:S01]  /*1340*/  BAR.SYNC.DEFER_BLOCKING 0x0 ;  /* 0x0000000000007b1d */ /* 0x000fe20000010000 */
[----:B------:R-:W-:Y:S01]  /*1350*/  UISETP.NE.AND UP1, UPT, UR8, 0x2, UPT ;  /* 0x000000020800788c */ /* 0x000fe2000bf25270 */
[----:B------:R-:W-:Y:S02]  /*1360*/  ISETP.NE.OR P5, PT, R0, 0x2, !P5 ;  /* 0x000000020000780c */ /* 0x000fe40006fa5670 */
[----:B------:R-:W-:-:S06]  /*1370*/  LOP3.LUT R2, R70, 0x1f, RZ, 0xc0, !PT ;  /* 0x0000001f46027812 */ /* 0x000fcc00078ec0ff */
[----:B------:R-:W-:Y:S05]  /*1380*/  BRA.U UP1, `(.L_x_17) ;  /* 0x0000001101ac7547 */ /* 0x000fea000b800000 */
[----:B------:R-:W1:Y:S01]  /*1390*/  LDCU UR13, c[0x0][0x38c] ;  /* 0x00007180ff0d77ac */ /* 0x000e620008000800 */
[----:B------:R-:W2:Y:S01]  /*13a0*/  LDC R8, c[0x0][0x370] ;  /* 0x0000dc00ff087b82 */ /* 0x000ea20000000800 */
[----:B------:R-:W-:Y:S01]  /*13b0*/  PLOP3.LUT P1, PT, PT, PT, UP2, 0x80, 0x8 ;  /* 0x000000000008781c */ /* 0x000fe20003f2f028 */
[----:B------:R-:W-:Y:S01]  /*13c0*/  IMAD.MOV.U32 R15, RZ, RZ, 0x1 ;  /* 0x00000001ff0f7424 */ /* 0x000fe200078e00ff */
[----:B------:R-:W-:Y:S01]  /*13d0*/  ISETP.EQ.OR P4, PT, R2, RZ, P5 ;  /* 0x000000ff0200720c */ /* 0x000fe20002f82670 */
[----:B------:R-:W-:Y:S01]  /*13e0*/  IMAD.MOV.U32 R14, RZ, RZ, RZ ;  /* 0x000000ffff0e7224 */ /* 0x000fe200078e00ff */
[----:B------:R-:W-:Y:S02]  /*13f0*/  PLOP3.LUT P1, PT, P1, PT, PT, 0x8, 0x80 ;  /* 0x000000000080781c */ /* 0x000fe40000f2e170 */
[----:B------:R-:W-:Y:S01]  /*1400*/  CS2R R12, SRZ ;  /* 0x00000000000c7805 */ /* 0x000fe2000001ff00 */
[----:B------:R-:W-:Y:S01]  /*1410*/  IMAD.MOV.U32 R11, RZ, RZ, 0x1 ;  /* 0x00000001ff0b7424 */ /* 0x000fe200078e00ff */
[----:B------:R-:W4:Y:S01]  /*1420*/  LDC R0, c[0x0][0x374] ;  /* 0x0000dd00ff007b82 */ /* 0x000f220000000800 */
[----:B------:R-:W2:Y:S01]  /*1430*/  LDCU.64 UR22, c[0x0][0x348] ;  /* 0x00006900ff1677ac */ /* 0x000ea20008000a00 */
[----:B------:R-:W-:Y:S01]  /*1440*/  UMOV UR6, URZ ;  /* 0x000000ff00067c82 */ /* 0x000fe20008000000 */
[----:B-1----:R-:W-:-:S04]  /*1450*/  UIADD3 UR5, UPT, UPT, UR13, 0x7f, URZ ;  /* 0x0000007f0d057890 */ /* 0x002fc8000fffe0ff */
[----:B------:R-:W-:-:S04]  /*1460*/  USHF.R.S32.HI UR4, URZ, 0x1f, UR5 ;  /* 0x0000001fff047899 */ /* 0x000fc80008011405 */
[----:B------:R-:W-:-:S04]  /*1470*/  ULEA.HI UR4, UR4, UR5, URZ, 0x7 ;  /* 0x0000000504047291 */ /* 0x000fc8000f8f38ff */
[----:B------:R-:W-:Y:S02]  /*1480*/  USHF.R.S32.HI UR15, URZ, 0x7, UR4 ;  /* 0x00000007ff0f7899 */ /* 0x000fe40008011404 */
[----:B------:R-:W-:Y:S02]  /*1490*/  UIADD3 UR4, UPT, UPT, UR13, -0x1, URZ ;  /* 0xffffffff0d047890 */ /* 0x000fe4000fffe0ff */
[----:B------:R-:W-:Y:S02]  /*14a0*/  UISETP.LT.U32.AND UP0, UPT, UR15, 0x4, UPT ;  /* 0x000000040f00788c */ /* 0x000fe4000bf01070 */
[----:B------:R-:W-:Y:S02]  /*14b0*/  UISETP.GE.U32.AND UP1, UPT, UR4, -0xff, UPT ;  /* 0xffffff010400788c */ /* 0x000fe4000bf26070 */
[----:B------:R-:W-:Y:S02]  /*14c0*/  USEL UR14, UR15, 0x4, UP0 ;  /* 0x000000040f0e7887 */ /* 0x000fe40008000000 */
[----:B------:R-:W-:-:S02]  /*14d0*/  UIADD3 UR13, UPT, UPT, UR13, 0xfe, URZ ;  /* 0x000000fe0d0d7890 */ /* 0x000fc4000fffe0ff */
[----:B------:R-:W-:Y:S02]  /*14e0*/  UIADD3 UR5, UPT, UPT, UR14, -0x1, URZ ;  /* 0xffffffff0e057890 */ /* 0x000fe4000fffe0ff */
[----:B------:R-:W-:-:S03]  /*14f0*/  UIADD3 UR7, UPT, UPT, UR15, -UR14, URZ ;  /* 0x8000000e0f077290 */ /* 0x000fc6000fffe0ff */
[----:B------:R-:W-:-:S04]  /*1500*/  @UP1 UIADD3 UR5, UPT, UPT, UR14, URZ, URZ ;  /* 0x000000ff0e051290 */ /* 0x000fc8000fffe0ff */
[----:B--2---:R-:W-:-:S12]  /*1510*/  UIADD3 UR5, UPT, UPT, UR5, 0x1, URZ ;  /* 0x0000000105057890 */ /* 0x004fd8000fffe0ff */
.L_x_35:
[----:B------:R-:W-:Y:S01]  /*1520*/  UISETP.NE.AND UP0, UPT, UR37, URZ, UPT ;  /* 0x000000ff2500728c */ /* 0x000fe2000bf05270 */
[----:B------:R-:W1:Y:S08]  /*1530*/  S2UR UR37, SR_CgaCtaId ;  /* 0x00000000002579c3 */ /* 0x000e700000008800 */
[----:B------:R-:W-:Y:S05]  /*1540*/  BRA.U UP0, `(.L_x_18) ;  /* 0x0000000100347547 */ /* 0x000fea000b800000 */
[----:B------:R-:W2:Y:S01]  /*1550*/  S2R R2, SR_CgaCtaId ;  /* 0x0000000000027919 */ /* 0x000ea20000008800 */
[----:B------:R-:W-:-:S04]  /*1560*/  MOV R3, 0x400 ;  /* 0x0000040000037802 */ /* 0x000fc80000000f00 */
[----:B--2---:R-:W-:Y:S02]  /*1570*/  LEA R2, R2, R3, 0x18 ;  /* 0x0000000302027211 */ /* 0x004fe400078ec0ff */
[----:B------:R-:W-:-:S03]  /*1580*/  SHF.L.U32 R3, R11, 0x1f, RZ ;  /* 0x0000001f0b037819 */ /* 0x000fc600000006ff */
[----:B------:R-:W-:-:S04]  /*1590*/  IMAD R2, R12, 0x8, R2 ;  /* 0x000000080c027824 */ /* 0x000fc800078e0202 */
[----:B------:R-:W2:Y:S02]  /*15a0*/  SYNCS.PHASECHK.TRANS64.TRYWAIT P0, [R2+URZ+0xf0], R3 ;  /* 0x0000f003020075a7 */ /* 0x000ea400080011ff */
[----:B--2---:R-:W-:Y:S05]  /*15b0*/  @!P0 BRA `(.L_x_19) ;  /* 0x0000005800b08947 */ /* 0x004fea0003800000 */
.L_x_115:
[----:B------:R-:W-:Y:S01]  /*15c0*/  VIADD R12, R12, 0x1 ;  /* 0x000000010c0c7836 */ /* 0x000fe20000000000 */
[----:B------:R2:W-:Y:S04]  /*15d0*/  SYNCS.ARRIVE.TRANS64.A1T0 RZ, [R2+URZ+0xe0], RZ ;  /* 0x0000e0ff02ff79a7 */ /* 0x0005e800081000ff */
[----:B------:R-:W-:-:S04]  /*15e0*/  ISETP.NE.AND P0, PT, R12, 0x2, PT ;  /* 0x000000020c00780c */ /* 0x000fc80003f05270 */
[----:B------:R-:W-:Y:S02]  /*15f0*/  SEL R12, R12, RZ, P0 ;  /* 0x000000ff0c0c7207 */ /* 0x000fe40000000000 */
[----:B--2---:R-:W-:-:S04]  /*1600*/  SEL R2, RZ, 0x1, P0 ;  /* 0x00000001ff027807 */ /* 0x004fc80000000000 */
[----:B------:R-:W-:-:S07]  /*1610*/  LOP3.LUT R11, R11, R2, RZ, 0x3c, !PT ;  /* 0x000000020b0b7212 */ /* 0x000fce00078e3cff */
.L_x_18:
[----:B------:R-:W-:Y:S01]  /*1620*/  UMOV UR4, 0x400 ;  /* 0x0000040000047882 */ /* 0x000fe20000000000 */
[----:B------:R-:W-:Y:S01]  /*1630*/  SHF.L.U32 R2, R15, 0x1f, RZ ;  /* 0x0000001f0f027819 */ /* 0x000fe200000006ff */
[----:B-1----:R-:W-:Y:S01]  /*1640*/  ULEA UR4, UR37, UR4, 0x18 ;  /* 0x0000000425047291 */ /* 0x002fe2000f8ec0ff */
[----:B------:R-:W-:Y:S01]  /*1650*/  R2UR UR35, R21 ;  /* 0x00000000152372ca */ /* 0x000fe200000e0000 */
[----:B------:R-:W-:Y:S01]  /*1660*/  UISETP.GE.U32.AND UP0, UPT, UR13, 0xff, UPT ;  /* 0x000000ff0d00788c */ /* 0x000fe2000bf06070 */
[----:B------:R-:W-:Y:S01]  /*1670*/  R2UR UR19, R20 ;  /* 0x00000000141372ca */ /* 0x000fe200000e0000 */
[----:B------:R-:W-:Y:S01]  /*1680*/  ULEA UR8, UR6, UR4, 0x3 ;  /* 0x0000000406087291 */ /* 0x000fe2000f8e18ff */
[----:B------:R-:W-:-:S08]  /*1690*/  UMOV UR29, URZ ;  /* 0x000000ff001d7c82 */ /* 0x000fd00008000000 */
[----:B------:R1:W2:Y:S01]  /*16a0*/  SYNCS.PHASECHK.TRANS64.TRYWAIT P0, [UR8+0x20], R2 ;  /* 0x00002002ff0075a7 */ /* 0x0002a20008001108 */
[----:B------:R-:W-:Y:S02]  /*16b0*/  USHF.L.U32 UR35, UR35, 0x6, URZ ;  /* 0x0000000623237899 */ /* 0x000fe400080006ff */
[----:B------:R-:W-:Y:S01]  /*16c0*/  USHF.L.U32 UR19, UR19, 0x6, URZ ;  /* 0x0000000613137899 */ /* 0x000fe200080006ff */
[----:B------:R-:W-:Y:S11]  /*16d0*/  BRA.U !UP0, `(.L_x_20) ;  /* 0x0000000108d47547 */ /* 0x000ff6000b800000 */
[----:B------:R-:W-:Y:S01]  /*16e0*/  UMOV UR21, URZ ;  /* 0x000000ff00157c82 */ /* 0x000fe20008000000 */
[----:B------:R-:W-:-:S05]  /*16f0*/  UMOV UR42, UR6 ;  /* 0x00000006002a7c82 */ /* 0x000fca0008000000 */
.L_x_25:
[----:B-1----:R-:W-:Y:S01]  /*1700*/  ULEA UR33, UR42, UR4, 0x3 ;  /* 0x000000042a217291 */ /* 0x002fe2000f8e18ff */
[----:B--2---:R-:W-:Y:S01]  /*1710*/  @!P5 MOV R3, 0x8000 ;  /* 0x000080000003d802 */ /* 0x004fe20000000f00 */
[----:B--2---:R-:W-:Y:S10]  /*1720*/  @P0 BRA `(.L_x_21) ;  /* 0x00000000000c0947 */ /* 0x004ff40003800000 */
[----:B------:R-:W-:-:S04]  /*1730*/  SHF.L.U32 R4, R15, 0x1f, RZ ;  /* 0x0000001f0f047819 */ /* 0x000fc800000006ff */
[----:B------:R-:W2:Y:S02]  /*1740*/  SYNCS.PHASECHK.TRANS64.TRYWAIT P0, [UR33+0x20], R4 ;  /* 0x00002004ff0075a7 */ /* 0x000ea40008001121 */
[----:B--2---:R-:W-:Y:S05]  /*1750*/  @!P0 BRA `(.L_x_22) ;  /* 0x00000058005c8947 */ /* 0x004fea0003800000 */
.L_x_21:
[----:B------:R2:W-:Y:S01]  /*1760*/  @!P5 SYNCS.ARRIVE.TRANS64 RZ, [UR33], R3 ;  /* 0x00000003ffffd9a7 */ /* 0x0005e20008000021 */
[----:B------:R-:W-:Y:S04]  /*1770*/  BSSY.RECONVERGENT B0, `(.L_x_23) ;  /* 0x0000003000007945 */ /* 0x000fe80003800200 */
[----:B------:R-:W-:Y:S05]  /*1780*/  @P4 BRA `(.L_x_24) ;  /* 0x0000000000044947 */ /* 0x000fea0003800000 */
[----:B------:R-:W-:Y:S05]  /*1790*/  BPT.TRAP 0x1 ;  /* 0x000000040000795c */ /* 0x000fea0000300000 */
.L_x_24:
[----:B------:R-:W-:Y:S05]  /*17a0*/  BSYNC.RECONVERGENT B0 ;  /* 0x0000000000007941 */ /* 0x000fea0003800200 */
.L_x_23:
[----:B------:R-:W-:Y:S02]  /*17b0*/  UIADD3 UR6, UPT, UPT, UR42, 0x1, URZ ;  /* 0x000000012a067890 */ /* 0x000fe4000fffe0ff */
[----:B------:R-:W-:Y:S02]  /*17c0*/  UIADD3 UR40, UP1, UPT, UR22, 0x80, URZ ;  /* 0x0000008016287890 */ /* 0x000fe4000ff3e0ff */
[----:B------:R-:W-:Y:S02]  /*17d0*/  UISETP.NE.AND UP0, UPT, UR6, 0x4, UPT ;  /* 0x000000040600788c */ /* 0x000fe4000bf05270 */
[----:B------:R-:W-:Y:S02]  /*17e0*/  USHF.L.U32 UR34, UR21, 0x7, URZ ;  /* 0x0000000715227899 */ /* 0x000fe400080006ff */
[----:B------:R-:W-:Y:S02]  /*17f0*/  USEL UR9, URZ, 0x1, UP0 ;  /* 0x00000001ff097887 */ /* 0x000fe40008000000 */
[----:B------:R-:W-:-:S02]  /*1800*/  USEL UR6, UR6, URZ, UP0 ;  /* 0x000000ff06067287 */ /* 0x000fc40008000000 */
[----:B------:R-:W-:Y:S02]  /*1810*/  UIADD3 UR38, UP0, UPT, UR22, 0x180, URZ ;  /* 0x0000018016267890 */ /* 0x000fe4000ff1e0ff */
[----:B------:R-:W-:Y:S01]  /*1820*/  ULEA UR8, UR6, UR4, 0x3 ;  /* 0x0000000406087291 */ /* 0x000fe2000f8e18ff */
[----:B------:R-:W-:Y:S01]  /*1830*/  LOP3.LUT R15, R15, UR9, RZ, 0x3c, !PT ;  /* 0x000000090f0f7c12 */ /* 0x000fe2000f8e3cff */
[----:B------:R-:W-:Y:S02]  /*1840*/  UIADD3.X UR41, UPT, UPT, URZ, UR23, URZ, UP1, !UPT ;  /* 0x00000017ff297290 */ /* 0x000fe40008ffe4ff */
[----:B------:R-:W-:Y:S01]  /*1850*/  UIADD3 UR26, UPT, UPT, UR34, 0x40, URZ ;  /* 0x00000040221a7890 */ /* 0x000fe2000fffe0ff */
[----:B-1----:R-:W-:Y:S01]  /*1860*/  SHF.L.U32 R2, R15, 0x1f, RZ ;  /* 0x0000001f0f027819 */ /* 0x002fe200000006ff */
[----:B------:R-:W-:Y:S01]  /*1870*/  UIADD3.X UR39, UPT, UPT, URZ, UR23, URZ, UP0, !UPT ;  /* 0x00000017ff277290 */ /* 0x000fe200087fe4ff */
[----:B------:R-:W-:Y:S02]  /*1880*/  UMOV UR30, 0x0 ;  /* 0x00000000001e7882 */ /* 0x000fe40000000000 */
[----:B------:R1:W1:Y:S01]  /*1890*/  SYNCS.PHASECHK.TRANS64.TRYWAIT P0, [UR8+0x20], R2 ;  /* 0x00002002ff0075a7 */ /* 0x0002620008001108 */
[----:B------:R-:W-:Y:S01]  /*18a0*/  ULEA UR8, UR42, UR4, 0xe ;  /* 0x000000042a087291 */ /* 0x000fe2000f8e70ff */
[----:B------:R-:W-:Y:S01]  /*18b0*/  UMOV UR31, 0x10000000 ;  /* 0x10000000001f7882 */ /* 0x000fe20000000000 */
[----:B------:R-:W-:-:S02]  /*18c0*/  UMOV UR25, UR33 ;  /* 0x0000002100197c82 */ /* 0x000fc40008000000 */
[----:B------:R-:W-:Y:S02]  /*18d0*/  UIADD3 UR32, UPT, UPT, UR8, 0x3400, URZ ;  /* 0x0000340008207890 */ /* 0x000fe4000fffe0ff */
[----:B------:R-:W-:Y:S02]  /*18e0*/  UIADD3 UR24, UPT, UPT, UR8, 0x5400, URZ ;  /* 0x0000540008187890 */ /* 0x000fe4000fffe0ff */
[----:B------:R-:W-:Y:S02]  /*18f0*/  UIADD3 UR16, UPT, UPT, UR8, 0x13400, URZ ;  /* 0x0001340008107890 */ /* 0x000fe4000fffe0ff */
[----:B------:R-:W-:Y:S01]  /*1900*/  UIADD3 UR8, UPT, UPT, UR8, 0x15400, URZ ;  /* 0x0001540008087890 */ /* 0x000fe2000fffe0ff */
[----:B------:R-:W-:Y:S01]  /*1910*/  UMOV UR27, UR35 ;  /* 0x00000023001b7c82 */ /* 0x000fe20008000000 */
[----:B------:R-:W-:Y:S01]  /*1920*/  UMOV UR28, UR36 ;  /* 0x00000024001c7c82 */ /* 0x000fe20008000000 */
[----:B------:R-:W-:Y:S01]  /*1930*/  UMOV UR17, UR33 ;  /* 0x0000002100117c82 */ /* 0x000fe20008000000 */
[----:B------:R-:W-:Y:S01]  /*1940*/  UMOV UR20, UR36 ;  /* 0x0000002400147c82 */ /* 0x000fe20008000000 */
[----:B------:R-:W-:Y:S01]  /*1950*/  UMOV UR18, UR34 ;  /* 0x0000002200127c82 */ /* 0x000fe20008000000 */
[----:B------:R1:W-:Y:S01]  /*1960*/  UTMALDG.3D [UR32], [UR40], desc[UR30] ;  /* 0x00001e20280075b4 */ /* 0x0003e20008011000 */
[----:B------:R-:W-:Y:S01]  /*1970*/  UMOV UR11, UR19 ;  /* 0x00000013000b7c82 */ /* 0x000fe20008000000 */
[----:B------:R-:W-:Y:S01]  /*1980*/  UMOV UR12, UR36 ;  /* 0x00000024000c7c82 */ /* 0x000fe20008000000 */
[----:B------:R-:W-:Y:S01]  /*1990*/  UMOV UR9, UR33 ;  /* 0x0000002100097c82 */ /* 0x000fe20008000000 */
[----:B------:R-:W-:Y:S01]  /*19a0*/  UMOV UR10, UR26 ;  /* 0x0000001a000a7c82 */ /* 0x000fe20008000000 */
[----:B------:R-:W-:Y:S01]  /*19b0*/  UIADD3 UR21, UPT, UPT, UR21, 0x1, URZ ;  /* 0x0000000115157890 */ /* 0x000fe2000fffe0ff */
[----:B------:R-:W-:Y:S01]  /*19c0*/  UMOV UR29, UR5 ;  /* 0x00000005001d7c82 */ /* 0x000fe20008000000 */
[----:B------:R1:W-:Y:S02]  /*19d0*/  UTMALDG.3D [UR24], [UR40], desc[UR30] ;  /* 0x00001e18280075b4 */ /* 0x0003e40008011000 */
[----:B------:R-:W-:Y:S01]  /*19e0*/  UISETP.NE.AND UP0, UPT, UR21, UR5, UPT ;  /* 0x000000051500728c */ /* 0x000fe2000bf05270 */
[----:B------:R-:W-:Y:S01]  /*19f0*/  UMOV UR42, UR6 ;  /* 0x00000006002a7c82 */ /* 0x000fe20008000000 */
[----:B------:R1:W-:Y:S01]  /*1a00*/  UTMALDG.3D [UR16], [UR38], desc[UR30] ;  /* 0x00001e10260075b4 */ /* 0x0003e20008011000 */
[----:B------:R1:W-:Y:S06]  /*1a10*/  UTMALDG.3D [UR8], [UR38], desc[UR30] ;  /* 0x00001e08260075b4 */ /* 0x0003ec0008011000 */
[----:B------:R-:W-:Y:S05]  /*1a20*/  BRA.U UP0, `(.L_x_25) ;  /* 0xfffffffd00347547 */ /* 0x000fea000b83ffff */
.L_x_20:
[----:B-1----:R-:W-:Y:S01]  /*1a30*/  ULEA UR8, UR6, UR4, 0x3 ;  /* 0x0000000406087291 */ /* 0x002fe2000f8e18ff */
[----:B------:R-:W-:Y:S01]  /*1a40*/  SHF.L.U32 R2, R15, 0x1f, RZ ;  /* 0x0000001f0f027819 */ /* 0x000fe200000006ff */
[----:B------:R-:W-:Y:S01]  /*1a50*/  @!P1 SYNCS.ARRIVE.TRANS64.A1T0 RZ, [UR4+0x78], RZ ;  /* 0x000078ffffff99a7 */ /* 0x000fe20008100004 */
[----:B------:R-:W-:-:S06]  /*1a60*/  UISETP.GT.AND UP0, UPT, UR15, UR14, UPT ;  /* 0x0000000e0f00728c */ /* 0x000fcc000bf04270 */
[----:B--2---:R1:W2:Y:S03]  /*1a70*/  SYNCS.PHASECHK.TRANS64.TRYWAIT P0, [UR8+0x20], R2 ;  /* 0x00002002ff0075a7 */ /* 0x0042a60008001108 */
[----:B------:R-:W-:Y:S05]  /*1a80*/  BRA.U !UP0, `(.L_x_26) ;  /* 0x0000000108d07547 */ /* 0x000fea000b800000 */
[----:B------:R-:W-:Y:S01]  /*1a90*/  UIADD3 UR21, UPT, UPT, UR7, UR29, URZ ;  /* 0x0000001d07157290 */ /* 0x000fe2000fffe0ff */
[----:B------:R-:W-:-:S11]  /*1aa0*/  UMOV UR42, UR6 ;  /* 0x00000006002a7c82 */ /* 0x000fd60008000000 */
.L_x_31:
[----:B-1----:R-:W-:Y:S01]  /*1ab0*/  ULEA UR33, UR42, UR4, 0x3 ;  /* 0x000000042a217291 */ /* 0x002fe2000f8e18ff */
[----:B--2---:R-:W-:Y:S01]  /*1ac0*/  @!P5 MOV R3, 0x8000 ;  /* 0x000080000003d802 */ /* 0x004fe20000000f00 */
[----:B--2---:R-:W-:Y:S10]  /*1ad0*/  @P0 BRA `(.L_x_27) ;  /* 0x00000000000c0947 */ /* 0x004ff40003800000 */
[----:B------:R-:W-:-:S04]  /*1ae0*/  SHF.L.U32 R4, R15, 0x1f, RZ ;  /* 0x0000001f0f047819 */ /* 0x000fc800000006ff */
[----:B------:R-:W2:Y:S02]  /*1af0*/  SYNCS.PHASECHK.TRANS64.TRYWAIT P0, [UR33+0x20], R4 ;  /* 0x00002004ff0075a7 */ /* 0x000ea40008001121 */
[----:B--2---:R-:W-:Y:S05]  /*1b00*/  @!P0 BRA `(.L_x_28) ;  /* 0x0000005400888947 */ /* 0x004fea0003800000 */
.L_x_27:
[----:B------:R2:W-:Y:S01]  /*1b10*/  @!P5 SYNCS.ARRIVE.TRANS64 RZ, [UR33], R3 ;  /* 0x00000003ffffd9a7 */ /* 0x0005e20008000021 */
[----:B------:R-:W-:Y:S04]  /*1b20*/  BSSY.RECONVERGENT B0, `(.L_x_29) ;  /* 0x0000003000007945 */ /* 0x000fe80003800200 */
[----:B------:R-:W-:Y:S05]  /*1b30*/  @P4 BRA `(.L_x_30) ;  /* 0x0000000000044947 */ /* 0x000fea0003800000 */
[----:B------:R-:W-:Y:S05]  /*1b40*/  BPT.TRAP 0x1 ;  /* 0x000000040000795c */ /* 0x000fea0000300000 */
.L_x_30:
[----:B------:R-:W-:Y:S05]  /*1b50*/  BSYNC.RECONVERGENT B0 ;  /* 0x0000000000007941 */ /* 0x000fea0003800200 */
.L_x_29:
        /* <DEDUP_REMOVED lines=31> */
[----:B------:R-:W-:Y:S01]  /*1d50*/  UMOV UR10, UR26 ;  /* 0x0000001a000a7c82 */ /* 0x000fe20008000000 */
[----:B------:R-:W-:Y:S01]  /*1d60*/  UIADD3 UR29, UPT, UPT, UR29, 0x1, URZ ;  /* 0x000000011d1d7890 */ /* 0x000fe2000fffe0ff */
[----:B------:R1:W-:Y:S01]  /*1d70*/  UTMALDG.3D [UR24], [UR40], desc[UR30] ;  /* 0x00001e18280075b4 */ /* 0x0003e20008011000 */
[----:B------:R-:W-:-:S02]  /*1d80*/  UMOV UR42, UR6 ;  /* 0x00000006002a7c82 */ /* 0x000fc40008000000 */
[----:B------:R-:W-:Y:S01]  /*1d90*/  UISETP.NE.AND UP0, UPT, UR29, UR21, UPT ;  /* 0x000000151d00728c */ /* 0x000fe2000bf05270 */
[----:B------:R1:W-:Y:S01]  /*1da0*/  UTMALDG.3D [UR16], [UR38], desc[UR30] ;  /* 0x00001e10260075b4 */ /* 0x0003e20008011000 */
[----:B------:R1:W-:Y:S07]  /*1db0*/  UTMALDG.3D [UR8], [UR38], desc[UR30] ;  /* 0x00001e08260075b4 */ /* 0x0003ee0008011000 */
[----:B------:R-:W-:Y:S05]  /*1dc0*/  BRA.U UP0, `(.L_x_31) ;  /* 0xfffffffd00387547 */ /* 0x000fea000b83ffff */
.L_x_26:
[C---:B-1----:R-:W-:Y:S01]  /*1dd0*/  LEA R2, R14.reuse, UR4, 0x3 ;  /* 0x000000040e027c11 */ /* 0x042fe2000f8e18ff */
[----:B------:R-:W-:Y:S01]  /*1de0*/  NOP ;  /* 0x0000000000007918 */ /* 0x000fe20000000000 */
[----:B--2---:R-:W-:Y:S02]  /*1df0*/  SHF.L.U32 R3, R13, 0x1f, RZ ;  /* 0x0000001f0d037819 */ /* 0x004fe400000006ff */
[----:B------:R-:W-:Y:S02]  /*1e00*/  LEA R4, R14, UR4, 0x4 ;  /* 0x000000040e047c11 */ /* 0x000fe4000f8e20ff */
[----:B------:R-:W1:Y:S02]  /*1e10*/  SYNCS.PHASECHK.TRANS64.TRYWAIT P0, [R2+URZ+0x80], R3 ;  /* 0x00008003020075a7 */ /* 0x000e6400080011ff */
[----:B-1----:R-:W-:Y:S05]  /*1e20*/  @!P0 BRA `(.L_x_32) ;  /* 0x0000005000d88947 */ /* 0x002fea0003800000 */
.L_x_118:
[----:B------:R-:W2:Y:S01]  /*1e30*/  LDS.128 R4, [R4+0x110] ;  /* 0x0001100004047984 */ /* 0x000ea20000000c00 */
[----:B---3--:R-:W-:Y:S01]  /*1e40*/  ISETP.GE.AND P0, PT, R26, 0x1, PT ;  /* 0x000000011a00780c */ /* 0x008fe20003f06270 */
[----:B-1----:R-:W-:Y:S01]  /*1e50*/  VIADD R2, R2, 0x90 ;  /* 0x0000009002027836 */ /* 0x002fe20000000000 */
[----:B------:R-:W-:Y:S01]  /*1e60*/  @!PT LDS RZ, [RZ] ;  /* 0x00000000fffff984 */ /* 0x000fe20000000800 */
[----:B------:R-:W-:Y:S01]  /*1e70*/  @!PT LDS RZ, [RZ] ;  /* 0x00000000fffff984 */ /* 0x000fe20000000800 */
[----:B------:R-:W-:Y:S01]  /*1e80*/  @!PT LDS RZ, [RZ] ;  /* 0x00000000fffff984 */ /* 0x000fe20000000800 */
[----:B------:R-:W-:Y:S01]  /*1e90*/  @!PT LDS RZ, [RZ] ;  /* 0x00000000fffff984 */ /* 0x000fe20000000800 */
[----:B------:R1:W-:Y:S06]  /*1ea0*/  MEMBAR.ALL.CTA ;  /* 0x0000000000007992 */ /* 0x0003ec0000008000 */
[----:B-1----:R-:W1:Y:S01]  /*1eb0*/  FENCE.VIEW.ASYNC.S ;  /* 0x00000000000073c6 */ /* 0x002e620000000000 */
[----:B------:R-:W-:-:S04]  /*1ec0*/  PRMT R2, RZ, 0x654, R2 ;  /* 0x00000654ff027816 */ /* 0x000fc80000000002 */
[----:B-1----:R1:W-:Y:S01]  /*1ed0*/  SYNCS.ARRIVE.TRANS64.RED.A1T0 RZ, [R2+URZ], RZ ;  /* 0x000000ff02ff79a7 */ /* 0x0023e200081004ff */
[----:B--2---:R-:W-:-:S13]  /*1ee0*/  LOP3.LUT P2, RZ, R6, 0x1, RZ, 0xc0, !PT ;  /* 0x0000000106ff7812 */ /* 0x004fda000784c0ff */
[----:B------:R-:W-:Y:S01]  /*1ef0*/  @P2 SHF.R.U32.HI R3, RZ, 0x10, R5 ;  /* 0x00000010ff032819 */ /* 0x000fe20000011605 */
[----:B------:R-:W-:Y:S01]  /*1f00*/  VOTEU.ANY UP0, P2 ;  /* 0x0000000000ff7886 */ /* 0x000fe20001000100 */
[----:B------:R-:W-:Y:S02]  /*1f10*/  @P2 MOV R10, R4 ;  /* 0x00000004000a2202 */ /* 0x000fe40000000f00 */
[----:B------:R-:W-:Y:S02]  /*1f20*/  @P2 R2UR.BROADCAST UR8, R3 ;  /* 0x00000000030822ca */ /* 0x000fe400008e0000 */
[----:B------:R-:W-:-:S11]  /*1f30*/  @P2 LOP3.LUT R9, R5, 0xffff, RZ, 0xc0, !PT ;  /* 0x0000ffff05092812 */ /* 0x000fd600078ec0ff */
[----:B------:R-:W-:Y:S01]  /*1f40*/  @UP0 UMOV UR36, UR8 ;  /* 0x0000000800240c82 */ /* 0x000fe20008000000 */
[----:B-1----:R-:W-:Y:S05]  /*1f50*/  @!P0 BRA `(.L_x_33) ;  /* 0x0000000000b88947 */ /* 0x002fea0003800000 */
[----:B------:R-:W4:Y:S01]  /*1f60*/  LDC.64 R4, c[0x0][0xb18] ;  /* 0x0002c600ff047b82 */ /* 0x000f220000000a00 */
[----:B------:R-:W-:-:S07]  /*1f70*/  ISETP.NE.AND P3, PT, R26, 0x1, PT ;  /* 0x000000011a00780c */ /* 0x000fce0003f65270 */
[----:B------:R-:W1:Y:S08]  /*1f80*/  LDC.64 R6, c[0x0][0xb10] ;  /* 0x0002c400ff067b82 */ /* 0x000e700000000a00 */
[----:B------:R-:W2:Y:S08]  /*1f90*/  LDC R16, c[0x0][0xb20] ;  /* 0x0002c800ff107b82 */ /* 0x000eb00000000800 */
[----:B------:R-:W3:Y:S01]  /*1fa0*/  LDC R17, c[0x0][0xb0c] ;  /* 0x0002c300ff117b82 */ /* 0x000ee20000000800 */
[----:B----4-:R-:W-:Y:S01]  /*1fb0*/  IMAD.HI.U32 R19, R0, R5, RZ ;  /* 0x0000000500137227 */ /* 0x010fe200078e00ff */
[----:B------:R-:W-:-:S03]  /*1fc0*/  ISETP.NE.AND P0, PT, R4, 0x1, PT ;  /* 0x000000010400780c */ /* 0x000fc60003f05270 */
[----:B------:R-:W-:-:S03]  /*1fd0*/  IMAD.HI.U32 R5, R9, R5, RZ ;  /* 0x0000000509057227 */ /* 0x000fc600078e00ff */
[----:B------:R-:W4:Y:S01]  /*1fe0*/  LDC.64 R2, c[0x0][0xb28] ;  /* 0x0002ca00ff027b82 */ /* 0x000f220000000a00 */
[----:B-1----:R-:W-:-:S04]  /*1ff0*/  IMAD.HI.U32 R20, R8, R6, RZ ;  /* 0x0000000608147227 */ /* 0x002fc800078e00ff */
[----:B------:R-:W-:Y:S01]  /*2000*/  IMAD.HI.U32 R21, R10, R6, RZ ;  /* 0x000000060a157227 */ /* 0x000fe200078e00ff */
[----:B------:R-:W-:Y:S02]  /*2010*/  SHF.R.U32.HI R20, RZ, R7, R20 ;  /* 0x00000007ff147219 */ /* 0x000fe40000011614 */
[-C--:B--2---:R-:W-:Y:S02]  /*2020*/  SHF.R.U32.HI R19, RZ, R16.reuse, R19 ;  /* 0x00000010ff137219 */ /* 0x084fe40000011613 */
[----:B------:R-:W-:Y:S02]  /*2030*/  SHF.R.U32.HI R5, RZ, R16, R5 ;  /* 0x00000010ff057219 */ /* 0x000fe40000011605 */
[----:B------:R-:W-:Y:S02]  /*2040*/  SEL R19, R0, R19, !P0 ;  /* 0x0000001300137207 */ /* 0x000fe40004000000 */
[----:B------:R-:W-:Y:S02]  /*2050*/  SHF.R.U32.HI R21, RZ, R7, R21 ;  /* 0x00000007ff157219 */ /* 0x000fe40000011615 */
[----:B---3--:R-:W-:-:S02]  /*2060*/  ISETP.NE.AND P1, PT, R17, 0x1, PT ;  /* 0x000000011100780c */ /* 0x008fc40003f25270 */
[----:B------:R-:W-:Y:S02]  /*2070*/  SEL R5, R9, R5, !P0 ;  /* 0x0000000509057207 */ /* 0x000fe40004000000 */
[----:B------:R-:W-:Y:S02]  /*2080*/  SEL R20, R8, R20, !P1 ;  /* 0x0000001408147207 */ /* 0x000fe40004800000 */
[----:B------:R-:W-:Y:S01]  /*2090*/  SEL R21, R10, R21, !P1 ;  /* 0x000000150a157207 */ /* 0x000fe20004800000 */
[----:B----4-:R-:W-:-:S04]  /*20a0*/  IMAD.HI.U32 R18, R19, R2, RZ ;  /* 0x0000000213127227 */ /* 0x010fc800078e00ff */
        /* <DEDUP_REMOVED lines=10> */
[----:B------:R-:W-:-:S04]  /*2150*/  @!P0 IMAD.HI.U32 R7, R21, R2, RZ ;  /* 0x0000000215078227 */ /* 0x000fc800078e00ff */
[----:B------:R-:W-:Y:S01]  /*2160*/  IMAD.MOV R2, RZ, RZ, -R6 ;  /* 0x000000ffff027224 */ /* 0x000fe200078e0a06 */
[----:B------:R-:W-:Y:S02]  /*2170*/  @!P0 SHF.R.U32.HI R3, RZ, R3, R7 ;  /* 0x00000003ff038219 */ /* 0x000fe40000011607 */
[----:B------:R-:W-:Y:S01]  /*2180*/  IADD3 R7, PT, PT, -R5, RZ, RZ ;  /* 0x000000ff05077210 */ /* 0x000fe20007ffe1ff */
[----:B------:R-:W-:Y:S01]  /*2190*/  IMAD R2, R26, R2, R5 ;  /* 0x000000021a027224 */ /* 0x000fe200078e0205 */
        /* <DEDUP_REMOVED lines=10> */
.L_x_33:
[----:B------:R-:W1:Y:S02]  /*2240*/  LDCU UR8, c[0x0][0xb30] ;  /* 0x00016600ff0877ac */ /* 0x000e640008000800 */
[----:B-1----:R-:W-:-:S09]  /*2250*/  UISETP.NE.AND UP0, UPT, UR8, 0x1, UPT ;  /* 0x000000010800788c */ /* 0x002fd2000bf05270 */
[----:B------:R-:W-:Y:S05]  /*2260*/  BRA.U UP0, `(.L_x_34) ;  /* 0x0000000100407547 */ /* 0x000fea000b800000 */
[----:B------:R-:W1:Y:S08]  /*2270*/  LDC.64 R4, c[0x0][0xb10] ;  /* 0x0002c400ff047b82 */ /* 0x000e700000000a00 */
[----:B------:R-:W2:Y:S08]  /*2280*/  LDC.64 R2, c[0x0][0xb18] ;  /* 0x0002c600ff027b82 */ /* 0x000eb00000000a00 */
[----:B------:R-:W3:Y:S08]  /*2290*/  LDC R6, c[0x0][0xb20] ;  /* 0x0002c800ff067b82 */ /* 0x000ef00000000800 */
[----:B------:R-:W4:Y:S01]  /*22a0*/  LDC R7, c[0x0][0xb0c] ;  /* 0x0002c300ff077b82 */ /* 0x000f220000000800 */
[----:B-1----:R-:W-:-:S05]  /*22b0*/  IMAD.HI.U32 R4, R10, R4, RZ ;  /* 0x000000040a047227 */ /* 0x002fca00078e00ff */
[----:B------:R-:W-:Y:S01]  /*22c0*/  SHF.R.U32.HI R4, RZ, R5, R4 ;  /* 0x00000005ff047219 */ /* 0x000fe20000011604 */
[----:B--2---:R-:W-:Y:S01]  /*22d0*/  IMAD.HI.U32 R3, R9, R3, RZ ;  /* 0x0000000309037227 */ /* 0x004fe200078e00ff */
[----:B------:R-:W-:-:S04]  /*22e0*/  ISETP.NE.AND P0, PT, R2, 0x1, PT ;  /* 0x000000010200780c */ /* 0x000fc80003f05270 */
[----:B---3--:R-:W-:-:S04]  /*22f0*/  SHF.R.U32.HI R3, RZ, R6, R3 ;  /* 0x00000006ff037219 */ /* 0x008fc80000011603 */
[----:B------:R-:W-:Y:S02]  /*2300*/  SEL R3, R9, R3, !P0 ;  /* 0x0000000309037207 */ /* 0x000fe40004000000 */
[----:B----4-:R-:W-:-:S04]  /*2310*/  ISETP.NE.AND P1, PT, R7, 0x1, PT ;  /* 0x000000010700780c */ /* 0x010fc80003f25270 */
[----:B------:R-:W-:-:S05]  /*2320*/  SEL R4, R10, R4, !P1 ;  /* 0x000000040a047207 */ /* 0x000fca0004800000 */
[----:B------:R-:W-:Y:S02]  /*2330*/  IMAD.IADD R5, R3, 0x1, -R4 ;  /* 0x0000000103057824 */ /* 0x000fe400078e0a04 */
[----:B------:R-:W-:Y:S02]  /*2340*/  IMAD.IADD R3, R4, 0x1, -R3 ;  /* 0x0000000104037824 */ /* 0x000fe400078e0a03 */
[----:B------:R-:W-:Y:S02]  /*2350*/  IMAD R10, R5, R7, R10 ;  /* 0x00000007050a7224 */ /* 0x000fe400078e020a */
[----:B------:R-:W-:-:S07]  /*2360*/  IMAD R9, R3, R2, R9 ;  /* 0x0000000203097224 */ /* 0x000fce00078e0209 */
.L_x_34:
[----:B------:R-:W-:Y:S01]  /*2370*/  VIADD R14, R14, 0x1 ;  /* 0x000000010e0e7836 */ /* 0x000fe20000000000 */
[----:B------:R-:W-:Y:S01]  /*2380*/  PLOP3.LUT P1, PT, PT, PT, PT, 0x80, 0x8 ;  /* 0x000000000008781c */ /* 0x000fe20003f2f070 */
[----:B------:R-:W-:Y:S02]  /*2390*/  IMAD.IADD R21, R10, 0x1, R59 ;  /* 0x000000010a157824 */ /* 0x000fe400078e023b */
[----:B------:R-:W-:Y:S01]  /*23a0*/  IMAD.IADD R20, R9, 0x1, R58 ;  /* 0x0000000109147824 */ /* 0x000fe200078e023a */
[----:B------:R-:W-:-:S04]  /*23b0*/  ISETP.NE.AND P0, PT, R14, 0x2, PT ;  /* 0x000000020e00780c */ /* 0x000fc80003f05270 */
[----:B------:R-:W-:Y:S02]  /*23c0*/  SEL R2, RZ, 0x1, P0 ;  /* 0x00000001ff027807 */ /* 0x000fe40000000000 */
[----:B------:R-:W-:Y:S02]  /*23d0*/  SEL R14, R14, RZ, P0 ;  /* 0x000000ff0e0e7207 */ /* 0x000fe40000000000 */
[----:B------:R-:W-:Y:S01]  /*23e0*/  LOP3.LUT R13, R13, R2, RZ, 0x3c, !PT ;  /* 0x000000020d0d7212 */ /* 0x000fe200078e3cff */
[----:B------:R-:W-:Y:S06]  /*23f0*/  @P2 BRA `(.L_x_35) ;  /* 0xfffffff000482947 */ /* 0x000fec000383ffff */
[----:B------:R-:W-:Y:S01]  /*2400*/  UIADD3 UR4, UPT, UPT, UR4, 0x20, URZ ;  /* 0x0000002004047890 */ /* 0x000fe2000fffe0ff */
[----:B------:R-:W-:-:S03]  /*2410*/  SHF.L.U32 R2, R15, 0x1f, RZ ;  /* 0x0000001f0f027819 */ /* 0x000fc600000006ff */
[----:B------:R-:W-:-:S09]  /*2420*/  ULEA UR5, UR6, UR4, 0x3 ;  /* 0x0000000406057291 */ /* 0x000fd2000f8e18ff */
[----:B------:R-:W1:Y:S02]  /*2430*/  SYNCS.PHASECHK.TRANS64.TRYWAIT P0, [UR5], R2 ;  /* 0x00000002ff0075a7 */ /* 0x000e640008001105 */
[----:B-1----:R-:W-:Y:S05]  /*2440*/  @!P0 BRA `(.L_x_36) ;  /* 0x0000004c00648947 */ /* 0x002fea0003800000 */
.L_x_120:
[----:B------:R-:W-:-:S04]  /*2450*/  UIADD3 UR6, UPT, UPT, UR6, 0x1, URZ ;  /* 0x0000000106067890 */ /* 0x000fc8000fffe0ff */
[----:B------:R-:W-:-:S04]  /*2460*/  UISETP.NE.AND UP0, UPT, UR6, 0x4, UPT ;  /* 0x000000040600788c */ /* 0x000fc8000bf05270 */
[----:B------:R-:W-:Y:S02]  /*2470*/  USEL UR7, URZ, 0x1, UP0 ;  /* 0x00000001ff077887 */ /* 0x000fe40008000000 */
[----:B------:R-:W-:-:S04]  /*2480*/  USEL UR6, UR6, URZ, UP0 ;  /* 0x000000ff06067287 */ /* 0x000fc80008000000 */
[----:B------:R-:W-:Y:S01]  /*2490*/  ULEA UR5, UR6, UR4, 0x3 ;  /* 0x0000000406057291 */ /* 0x000fe2000f8e18ff */
[----:B-1----:R-:W-:-:S04]  /*24a0*/  LOP3.LUT R2, R15, UR7, RZ, 0x3c, !PT ;  /* 0x000000070f027c12 */ /* 0x002fc8000f8e3cff */
[----:B------:R-:W-:-:S04]  /*24b0*/  SHF.L.U32 R3, R2, 0x1f, RZ ;  /* 0x0000001f02037819 */ /* 0x000fc800000006ff */
[----:B------:R-:W1:Y:S02]  /*24c0*/  SYNCS.PHASECHK.TRANS64.TRYWAIT P0, [UR5], R3 ;  /* 0x00000003ff0075a7 */ /* 0x000e640008001105 */
[----:B-1----:R-:W-:Y:S05]  /*24d0*/  @!P0 BRA `(.L_x_37) ;  /* 0x0000004c00588947 */ /* 0x002fea0003800000 */
.L_x_122:
[----:B------:R-:W-:-:S04]  /*24e0*/  UIADD3 UR6, UPT, UPT, UR6, 0x1, URZ ;  /* 0x0000000106067890 */ /* 0x000fc8000fffe0ff */
[----:B------:R-:W-:-:S04]  /*24f0*/  UISETP.NE.AND UP0, UPT, UR6, 0x4, UPT ;  /* 0x000000040600788c */ /* 0x000fc8000bf05270 */
[----:B------:R-:W-:Y:S02]  /*2500*/  USEL UR7, URZ, 0x1, UP0 ;  /* 0x00000001ff077887 */ /* 0x000fe40008000000 */
[----:B------:R-:W-:-:S04]  /*2510*/  USEL UR6, UR6, URZ, UP0 ;  /* 0x000000ff06067287 */ /* 0x000fc80008000000 */
[----:B------:R-:W-:Y:S01]  /*2520*/  ULEA UR5, UR6, UR4, 0x3 ;  /* 0x0000000406057291 */ /* 0x000fe2000f8e18ff */
[----:B------:R-:W-:-:S04]  /*2530*/  LOP3.LUT R2, R2, UR7, RZ, 0x3c, !PT ;  /* 0x0000000702027c12 */ /* 0x000fc8000f8e3cff */
[----:B-1----:R-:W-:-:S04]  /*2540*/  SHF.L.U32 R3, R2, 0x1f, RZ ;  /* 0x0000001f02037819 */ /* 0x002fc800000006ff */
[----:B------:R-:W1:Y:S02]  /*2550*/  SYNCS.PHASECHK.TRANS64.TRYWAIT P0, [UR5], R3 ;  /* 0x00000003ff0075a7 */ /* 0x000e640008001105 */
[----:B-1----:R-:W-:Y:S05]  /*2560*/  @!P0 BRA `(.L_x_38) ;  /* 0x0000004c004c8947 */ /* 0x002fea0003800000 */
.L_x_124:
[----:B------:R-:W-:-:S04]  /*2570*/  UIADD3 UR6, UPT, UPT, UR6, 0x1, URZ ;  /* 0x0000000106067890 */ /* 0x000fc8000fffe0ff */
[----:B------:R-:W-:-:S04]  /*2580*/  UISETP.NE.AND UP0, UPT, UR6, 0x4, UPT ;  /* 0x000000040600788c */ /* 0x000fc8000bf05270 */
[----:B------:R-:W-:Y:S02]  /*2590*/  USEL UR5, URZ, 0x1, UP0 ;  /* 0x00000001ff057887 */ /* 0x000fe40008000000 */
[----:B------:R-:W-:-:S04]  /*25a0*/  USEL UR6, UR6, URZ, UP0 ;  /* 0x000000ff06067287 */ /* 0x000fc80008000000 */
[----:B------:R-:W-:Y:S01]  /*25b0*/  ULEA UR6, UR6, UR4, 0x3 ;  /* 0x0000000406067291 */ /* 0x000fe2000f8e18ff */
[----:B------:R-:W-:-:S04]  /*25c0*/  LOP3.LUT R2, R2, UR5, RZ, 0x3c, !PT ;  /* 0x0000000502027c12 */ /* 0x000fc8000f8e3cff */
[----:B------:R-:W-:Y:S01]  /*25d0*/  SHF.L.U32 R2, R2, 0x1f, RZ ;  /* 0x0000001f02027819 */ /* 0x000fe200000006ff */
[----:B-1--4-:R-:W-:-:S07]  /*25e0*/  IMAD.U32 R0, RZ, RZ, UR6 ;  /* 0x00000006ff007e24 */ /* 0x012fce000f8e00ff */
.L_x_39:
[----:B-1----:R1:W2:Y:S02]  /*25f0*/  SYNCS.PHASECHK.TRANS64.TRYWAIT P0, [R0+URZ], R2 ;  /* 0x00000002000075a7 */ /* 0x0022a400080011ff */
[----:B--2---:R-:W-:Y:S05]  /*2600*/  @!P0 NANOSLEEP.SYNCS 0x989680 ;  /* 0x009896800000895d */ /* 0x004fea0003900000 */
[----:B------:R-:W2:Y:S02]  /*2610*/  @!P0 SYNCS.PHASECHK.TRANS64 P0, [R0+URZ], R2 ;  /* 0x00000002000085a7 */ /* 0x000ea400080010ff */
[----:B--2---:R-:W-:Y:S05]  /*2620*/  @P0 EXIT ;  /* 0x000000000000094d */ /* 0x004fea0003800000 */
[----:B------:R-:W-:Y:S05]  /*2630*/  BRA `(.L_x_39) ;  /* 0xfffffffc00ec7947 */ /* 0x000fea000383ffff */
.L_x_17:
[----:B------:R-:W-:-:S04]  /*2640*/  UISETP.NE.AND UP1, UPT, UR37, URZ, UPT ;  /* 0x000000ff2500728c */ /* 0x000fc8000bf25270 */
[----:B------:R-:W-:-:S09]  /*2650*/  UISETP.NE.OR UP1, UPT, UR8, 0x1, UP1 ;  /* 0x000000010800788c */ /* 0x000fd20008f25670 */
[----:B------:R-:W-:Y:S05]  /*2660*/  BRA.U UP1, `(.L_x_40) ;  /* 0x0000000501487547 */ /* 0x000fea000b800000 */
[----:B------:R-:W-:Y:S01]  /*2670*/  ISETP.NE.AND P2, PT, R2, RZ, PT ;  /* 0x000000ff0200720c */ /* 0x000fe20003f45270 */
[----:B------:R-:W-:Y:S01]  /*2680*/  IMAD.MOV.U32 R12, RZ, RZ, 0x1 ;  /* 0x00000001ff0c7424 */ /* 0x000fe200078e00ff */
[----:B------:R-:W-:Y:S02]  /*2690*/  CS2R R10, SRZ ;  /* 0x00000000000a7805 */ /* 0x000fe4000001ff00 */
[----:B------:R-:W-:Y:S01]  /*26a0*/  CS2R R8, SRZ ;  /* 0x0000000000087805 */ /* 0x000fe2000001ff00 */
[----:B------:R-:W-:Y:S01]  /*26b0*/  UMOV UR4, 0x400 ;  /* 0x0000040000047882 */ /* 0x000fe20000000000 */
[----:B------:R-:W-:Y:S01]  /*26c0*/  UMOV UR6, URZ ;  /* 0x000000ff00067c82 */ /* 0x000fe20008000000 */
[----:B------:R-:W-:-:S12]  /*26d0*/  ULEA UR37, UR37, UR4, 0x18 ;  /* 0x0000000425257291 */ /* 0x000fd8000f8ec0ff */
.L_x_44:
[----:B------:R-:W-:Y:S02]  /*26e0*/  LEA R0, R8, UR37, 0x3 ;  /* 0x0000002508007c11 */ /* 0x000fe4000f8e18ff */
[----:B------:R-:W-:-:S03]  /*26f0*/  SHF.L.U32 R4, R9, 0x1f, RZ ;  /* 0x0000001f09047819 */ /* 0x000fc600000006ff */
[----:B------:R-:W-:Y:S01]  /*2700*/  VIADD R5, R0, 0xf0 ;  /* 0x000000f000057836 */ /* 0x000fe20000000000 */
[----:B------:R-:W1:Y:S02]  /*2710*/  SYNCS.PHASECHK.TRANS64.TRYWAIT P0, [R0+URZ+0xe0], R4 ;  /* 0x0000e004000075a7 */ /* 0x000e6400080011ff */
[----:B-1----:R-:W-:Y:S05]  /*2720*/  @!P0 BRA `(.L_x_41) ;  /* 0x0000004800f48947 */ /* 0x002fea0003800000 */
.L_x_125:
[----:B------:R-:W-:Y:S01]  /*2730*/  ULEA UR5, UR6, UR37, 0x3 ;  /* 0x0000002506057291 */ /* 0x000fe2000f8e18ff */
[----:B-1----:R-:W-:Y:S01]  /*2740*/  PRMT R0, RZ, 0x654, R5 ;  /* 0x00000654ff007816 */ /* 0x002fe20000000005 */
[----:B------:R-:W-:Y:S01]  /*2750*/  @!P2 IMAD.MOV.U32 R4, RZ, RZ, 0x10 ;  /* 0x00000010ff04a424 */ /* 0x000fe200078e00ff */
[----:B------:R-:W-:Y:S01]  /*2760*/  SHF.L.U32 R5, R12, 0x1f, RZ ;  /* 0x0000001f0c057819 */ /* 0x000fe200000006ff */
[----:B------:R-:W-:Y:S01]  /*2770*/  UIADD3 UR4, UPT, UPT, UR5, 0x80, URZ ;  /* 0x0000008005047890 */ /* 0x000fe2000fffe0ff */
[----:B------:R1:W-:Y:S05]  /*2780*/  SYNCS.ARRIVE.TRANS64.RED.A1T0 RZ, [R0+URZ], RZ ;  /* 0x000000ff00ff79a7 */ /* 0x0003ea00081004ff */
[----:B------:R-:W-:Y:S01]  /*2790*/  IMAD.U32 R6, RZ, RZ, UR4 ;  /* 0x00000004ff067e24 */ /* 0x000fe2000f8e00ff */
[----:B------:R-:W2:Y:S04]  /*27a0*/  SYNCS.PHASECHK.TRANS64.TRYWAIT P0, [UR5+0x90], R5 ;  /* 0x00009005ff0075a7 */ /* 0x000ea80008001105 */
[----:B------:R-:W-:Y:S01]  /*27b0*/  PRMT R6, R2, 0x654, R6 ;  /* 0x0000065402067816 */ /* 0x000fe20000000006 */
[----:B-12---:R-:W-:Y:S06]  /*27c0*/  @!P0 BRA `(.L_x_42) ;  /* 0x0000004800e08947 */ /* 0x006fec0003800000 */
.L_x_127:
[----:B------:R-:W-:Y:S01]  /*27d0*/  ULEA UR4, UR6, UR37, 0x4 ;  /* 0x0000002506047291 */ /* 0x000fe2000f8e20ff */
[----:B------:R-:W-:Y:S01]  /*27e0*/  SEL R3, R6, R3, !P2 ;  /* 0x0000000306037207 */ /* 0x000fe20005000000 */
[----:B------:R-:W-:Y:S01]  /*27f0*/  UIADD3 UR5, UPT, UPT, UR5, 0x80, URZ ;  /* 0x0000008005057890 */ /* 0x000fe2000fffe0ff */
[----:B-1----:R-:W-:Y:S01]  /*2800*/  LEA R0, R11, UR37, 0x3 ;  /* 0x000000250b007c11 */ /* 0x002fe2000f8e18ff */
[----:B------:R-:W-:Y:S01]  /*2810*/  UIADD3 UR4, UPT, UPT, UR4, 0x110, URZ ;  /* 0x0000011004047890 */ /* 0x000fe2000fffe0ff */
[----:B------:R1:W-:Y:S01]  /*2820*/  @!P2 SYNCS.ARRIVE.TRANS64.RED RZ, [R3+URZ], R4 ;  /* 0x0000000403ffa9a7 */ /* 0x0003e200080004ff */
[----:B------:R-:W-:Y:S01]  /*2830*/  UIADD3 UR6, UPT, UPT, UR6, 0x1, URZ ;  /* 0x0000000106067890 */ /* 0x000fe2000fffe0ff */
[----:B------:R-:W-:-:S03]  /*2840*/  VIADD R8, R8, 0x1 ;  /* 0x0000000108087836 */ /* 0x000fc60000000000 */
[----:B------:R-:W-:Y:S02]  /*2850*/  UISETP.NE.AND UP0, UPT, UR6, 0x2, UPT ;  /* 0x000000020600788c */ /* 0x000fe4000bf05270 */
[----:B------:R-:W-:Y:S01]  /*2860*/  ISETP.NE.AND P0, PT, R8, 0x2, PT ;  /* 0x000000020800780c */ /* 0x000fe20003f05270 */
[----:B------:R-:W-:Y:S06]  /*2870*/  UGETNEXTWORKID.BROADCAST [UR4], [UR5] ;  /* 0x00000000040073ca */ /* 0x000fec0008000100 */
[----:B------:R-:W-:Y:S02]  /*2880*/  USEL UR4, URZ, 0x1, UP0 ;  /* 0x00000001ff047887 */ /* 0x000fe40008000000 */
[----:B------:R-:W-:-:S04]  /*2890*/  USEL UR6, UR6, URZ, UP0 ;  /* 0x000000ff06067287 */ /* 0x000fc80008000000 */
[----:B------:R-:W-:Y:S02]  /*28a0*/  LOP3.LUT R12, R12, UR4, RZ, 0x3c, !PT ;  /* 0x000000040c0c7c12 */ /* 0x000fe4000f8e3cff */
[----:B-1----:R-:W-:-:S04]  /*28b0*/  SHF.L.U32 R4, R10, 0x1f, RZ ;  /* 0x0000001f0a047819 */ /* 0x002fc800000006ff */
[----:B------:R-:W1:Y:S02]  /*28c0*/  SYNCS.PHASECHK.TRANS64.TRYWAIT P1, [R0+URZ+0x80], R4 ;  /* 0x00008004000075a7 */ /* 0x000e6400080211ff */
[----:B-1----:R-:W-:Y:S05]  /*28d0*/  @!P1 BRA `(.L_x_43) ;  /* 0x0000004800b49947 */ /* 0x002fea0003800000 */
.L_x_128:
[C---:B-1----:R-:W-:Y:S01]  /*28e0*/  LEA R4, R11.reuse, UR37, 0x4 ;  /* 0x000000250b047c11 */ /* 0x042fe2000f8e20ff */
[----:B------:R-:W-:Y:S01]  /*28f0*/  VIADD R0, R0, 0x90 ;  /* 0x0000009000007836 */ /* 0x000fe20000000000 */
[----:B------:R-:W-:Y:S01]  /*2900*/  SEL R8, R8, RZ, P0 ;  /* 0x000000ff08087207 */ /* 0x000fe20000000000 */
[----:B------:R-:W-:-:S03]  /*2910*/  VIADD R11, R11, 0x1 ;  /* 0x000000010b0b7836 */ /* 0x000fc60000000000 */
[----:B------:R-:W1:Y:S01]  /*2920*/  LDS.128 R4, [R4+0x110] ;  /* 0x0001100004047984 */ /* 0x000e620000000c00 */
[----:B------:R-:W-:Y:S02]  /*2930*/  PRMT R0, RZ, 0x654, R0 ;  /* 0x00000654ff007816 */ /* 0x000fe40000000000 */
[C---:B------:R-:W-:Y:S01]  /*2940*/  ISETP.NE.AND P1, PT, R11.reuse, 0x2, PT ;  /* 0x000000020b00780c */ /* 0x040fe20003f25270 */
[----:B------:R-:W-:Y:S01]  /*2950*/  @!PT LDS RZ, [RZ] ;  /* 0x00000000fffff984 */ /* 0x000fe20000000800 */
[----:B------:R-:W-:Y:S01]  /*2960*/  @!PT LDS RZ, [RZ] ;  /* 0x00000000fffff984 */ /* 0x000fe20000000800 */
[----:B------:R-:W-:Y:S01]  /*2970*/  @!PT LDS RZ, [RZ] ;  /* 0x00000000fffff984 */ /* 0x000fe20000000800 */
[----:B------:R-:W-:Y:S01]  /*2980*/  @!PT LDS RZ, [RZ] ;  /* 0x00000000fffff984 */ /* 0x000fe20000000800 */
[----:B------:R2:W-:Y:S06]  /*2990*/  MEMBAR.ALL.CTA ;  /* 0x0000000000007992 */ /* 0x0005ec0000008000 */
[----:B--2---:R-:W2:Y:S01]  /*29a0*/  FENCE.VIEW.ASYNC.S ;  /* 0x00000000000073c6 */ /* 0x004ea20000000000 */
[----:B------:R-:W-:Y:S01]  /*29b0*/  SEL R11, R11, RZ, P1 ;  /* 0x000000ff0b0b7207 */ /* 0x000fe20000800000 */
[----:B--2---:R2:W-:Y:S01]  /*29c0*/  SYNCS.ARRIVE.TRANS64.RED.A1T0 RZ, [R0+URZ], RZ ;  /* 0x000000ff00ff79a7 */ /* 0x0045e200081004ff */
[----:B-1----:R-:W-:-:S02]  /*29d0*/  LOP3.LUT P3, RZ, R6, 0x1, RZ, 0xc0, !PT ;  /* 0x0000000106ff7812 */ /* 0x002fc4000786c0ff */
[----:B------:R-:W-:-:S04]  /*29e0*/  SEL R4, RZ, 0x1, P1 ;  /* 0x00000001ff047807 */ /* 0x000fc80000800000 */
[----:B------:R-:W-:Y:S02]  /*29f0*/  LOP3.LUT R10, R10, R4, RZ, 0x3c, !PT ;  /* 0x000000040a0a7212 */ /* 0x000fe400078e3cff */
[----:B--2---:R-:W-:-:S04]  /*2a00*/  SEL R0, RZ, 0x1, P0 ;  /* 0x00000001ff007807 */ /* 0x004fc80000000000 */
[----:B------:R-:W-:Y:S01]  /*2a10*/  LOP3.LUT R9, R9, R0, RZ, 0x3c, !PT ;  /* 0x0000000009097212 */ /* 0x000fe200078e3cff */
[----:B------:R-:W-:Y:S06]  /*2a20*/  @P3 BRA `(.L_x_44) ;  /* 0xfffffffc002c3947 */ /* 0x000fec000383ffff */
[----:B------:R-:W-:Y:S01]  /*2a30*/  ULEA UR5, UR6, UR37, 0x3 ;  /* 0x0000002506057291 */ /* 0x000fe2000f8e18ff */
[----:B------:R-:W-:-:S08]  /*2a40*/  SHF.L.U32 R2, R12, 0x1f, RZ ;  /* 0x0000001f0c027819 */ /* 0x000fd000000006ff */
[----:B------:R-:W1:Y:S02]  /*2a50*/  SYNCS.PHASECHK.TRANS64 P0, [UR5+0x90], R2 ;  /* 0x00009002ff0075a7 */ /* 0x000e640008001005 */
[----:B-1----:R-:W-:Y:S05]  /*2a60*/  @P0 BRA `(.L_x_45) ;  /* 0x0000000000080947 */ /* 0x002fea0003800000 */
[----:B------:R-:W1:Y:S02]  /*2a70*/  SYNCS.PHASECHK.TRANS64.TRYWAIT P0, [UR5+0x90], R2 ;  /* 0x00009002ff0075a7 */ /* 0x000e640008001105 */
[----:B-1----:R-:W-:Y:S05]  /*2a80*/  @!P0 BRA `(.L_x_46) ;  /* 0x00000048005c8947 */ /* 0x002fea0003800000 */
.L_x_45:
[----:B------:R-:W-:-:S04]  /*2a90*/  UIADD3 UR4, UPT, UPT, UR6, 0x1, URZ ;  /* 0x0000000106047890 */ /* 0x000fc8000fffe0ff */
[----:B------:R-:W-:-:S04]  /*2aa0*/  UISETP.NE.AND UP0, UPT, UR4, 0x2, UPT ;  /* 0x000000020400788c */ /* 0x000fc8000bf05270 */
[----:B------:R-:W-:Y:S02]  /*2ab0*/  USEL UR7, URZ, 0x1, UP0 ;  /* 0x00000001ff077887 */ /* 0x000fe40008000000 */
[----:B------:R-:W-:-:S04]  /*2ac0*/  USEL UR4, UR4, URZ, UP0 ;  /* 0x000000ff04047287 */ /* 0x000fc80008000000 */
[----:B------:R-:W-:Y:S01]  /*2ad0*/  ULEA UR4, UR4, UR37, 0x3 ;  /* 0x0000002504047291 */ /* 0x000fe2000f8e18ff */
[----:B-1----:R-:W-:-:S04]  /*2ae0*/  LOP3.LUT R2, R12, UR7, RZ, 0x3c, !PT ;  /* 0x000000070c027c12 */ /* 0x002fc8000f8e3cff */
[----:B------:R-:W-:-:S04]  /*2af0*/  SHF.L.U32 R0, R2, 0x1f, RZ ;  /* 0x0000001f02007819 */ /* 0x000fc800000006ff */
[----:B------:R-:W1:Y:S02]  /*2b00*/  SYNCS.PHASECHK.TRANS64 P0, [UR4+0x90], R0 ;  /* 0x00009000ff0075a7 */ /* 0x000e640008001004 */
[----:B-1----:R-:W-:Y:S05]  /*2b10*/  @P0 EXIT ;  /* 0x000000000000094d */ /* 0x002fea0003800000 */
[----:B------:R-:W-:Y:S02]  /*2b20*/  SHF.L.U32 R2, R2, 0x1f, RZ ;  /* 0x0000001f02027819 */ /* 0x000fe400000006ff */
[----:B------:R-:W-:-:S07]  /*2b30*/  MOV R0, UR4 ;  /* 0x0000000400007c02 */ /* 0x000fce0008000f00 */
.L_x_47:
[----:B-1----:R1:W2:Y:S02]  /*2b40*/  SYNCS.PHASECHK.TRANS64.TRYWAIT P0, [R0+URZ+0x90], R2 ;  /* 0x00009002000075a7 */ /* 0x0022a400080011ff */
[----:B--2---:R-:W-:Y:S05]  /*2b50*/  @!P0 NANOSLEEP.SYNCS 0x989680 ;  /* 0x009896800000895d */ /* 0x004fea0003900000 */
[----:B------:R-:W2:Y:S02]  /*2b60*/  @!P0 SYNCS.PHASECHK.TRANS64 P0, [R0+URZ+0x90], R2 ;  /* 0x00009002000085a7 */ /* 0x000ea400080010ff */
[----:B--2---:R-:W-:Y:S05]  /*2b70*/  @P0 EXIT ;  /* 0x000000000000094d */ /* 0x004fea0003800000 */
[----:B------:R-:W-:Y:S05]  /*2b80*/  BRA `(.L_x_47) ;  /* 0xfffffffc00ec7947 */ /* 0x000fea000383ffff */
.L_x_40:
[----:B------:R-:W-:-:S09]  /*2b90*/  UISETP.NE.AND UP1, UPT, UR8, URZ, UPT ;  /* 0x000000ff0800728c */ /* 0x000fd2000bf25270 */
[----:B------:R-:W-:Y:S05]  /*2ba0*/  BRA.U UP1, `(.L_x_48) ;  /* 0x00000011013c7547 */ /* 0x000fea000b800000 */
[----:B------:R-:W-:Y:S01]  /*2bb0*/  UMOV UR4, 0x40 ;  /* 0x0000004000047882 */ /* 0x000fe20000000000 */
[----:B------:R-:W-:Y:S01]  /*2bc0*/  NOP ;  /* 0x0000000000007918 */ /* 0x000fe20000000000 */
[----:B------:R-:W-:Y:S01]  /*2bd0*/  ULEA UR4, UR37, UR4, 0x18 ;  /* 0x0000000425047291 */ /* 0x000fe2000f8ec0ff */
[----:B------:R-:W-:Y:S02]  /*2be0*/  UMOV UR5, 0x400 ;  /* 0x0000040000057882 */ /* 0x000fe40000000000 */
[----:B------:R-:W-:-:S06]  /*2bf0*/  ULEA UR37, UR37, UR5, 0x18 ;  /* 0x0000000525257291 */ /* 0x000fcc000f8ec0ff */
[----:B------:R-:W1:Y:S02]  /*2c00*/  LDS.U8 R0, [UR4+0x1c] ;  /* 0x00001c04ff007984 */ /* 0x000e640008000000 */
[----:B-1----:R-:W-:-:S13]  /*2c10*/  ISETP.NE.AND P0, PT, R0, RZ, PT ;  /* 0x000000ff0000720c */ /* 0x002fda0003f05270 */
[----:B------:R-:W-:Y:S05]  /*2c20*/  @P0 BRA `(.L_x_49) ;  /* 0x0000000000580947 */ /* 0x000fea0003800000 */
[----:B------:R-:W-:-:S13]  /*2c30*/  ELECT P0, URZ, PT ;  /* 0x0000000000ff782f */ /* 0x000fda0003800000 */
[----:B------:R-:W-:Y:S05]  /*2c40*/  @!P0 BRA `(.L_x_50) ;  /* 0x0000000000608947 */ /* 0x000fea0003800000 */
[----:B------:R-:W-:Y:S01]  /*2c50*/  UMOV UR5, 0x10 ;  /* 0x0000001000057882 */ /* 0x000fe20000000000 */
[----:B------:R-:W-:Y:S01]  /*2c60*/  HFMA2 R0, -RZ, RZ, 0, 5.9604644775390625e-08 ;  /* 0x00000001ff007431 */ /* 0x000fe200000001ff */
[----:B------:R-:W-:-:S03]  /*2c70*/  MOV R2, 0xffff ;  /* 0x0000ffff00027802 */ /* 0x000fc60000000f00 */
[----:B------:R-:W-:Y:S04]  /*2c80*/  DEPBAR.LE SB1, 0x36 ;  /* 0x00009d800000791a */ /* 0x000fe80000000000 */
[----:B------:R-:W1:Y:S02]  /*2c90*/  UTCATOMSWS.FIND_AND_SET.ALIGN UP0, UR5, UR5 ;  /* 0x00000005000575e3 */ /* 0x000e640008000800 */
[----:B-1----:R-:W-:Y:S01]  /*2ca0*/  MOV R3, UR5 ;  /* 0x0000000500037c02 */ /* 0x002fe20008000f00 */
[----:B------:R-:W-:Y:S06]  /*2cb0*/  BRA.U UP0, `(.L_x_51) ;  /* 0x0000000100187547 */ /* 0x000fec000b800000 */
.L_x_52:
[----:B------:R-:W-:Y:S05]  /*2cc0*/  NANOSLEEP 0x64 ;  /* 0x000000640000795d */ /* 0x000fea0003800000 */
[----:B------:R-:W-:-:S05]  /*2cd0*/  UMOV UR5, 0x10 ;  /* 0x0000001000057882 */ /* 0x000fca0000000000 */
[----:B------:R-:W-:Y:S04]  /*2ce0*/  DEPBAR.LE SB1, 0x36 ;  /* 0x00009d800000791a */ /* 0x000fe80000000000 */
[----:B------:R-:W1:Y:S02]  /*2cf0*/  UTCATOMSWS.FIND_AND_SET.ALIGN UP0, UR5, UR5 ;  /* 0x00000005000575e3 */ /* 0x000e640008000800 */
[----:B-1----:R-:W-:Y:S01]  /*2d00*/  MOV R3, UR5 ;  /* 0x0000000500037c02 */ /* 0x002fe20008000f00 */
[----:B------:R-:W-:Y:S05]  /*2d10*/  BRA.U !UP0, `(.L_x_52) ;  /* 0xfffffffd08e87547 */ /* 0x000fea000b83ffff */
.L_x_51:
[-C--:B------:R-:W-:Y:S02]  /*2d20*/  SHF.L.U32 R2, R2, R3.reuse, RZ ;  /* 0x0000000302027219 */ /* 0x080fe400000006ff */
[----:B------:R-:W-:Y:S01]  /*2d30*/  SHF.L.U32 R0, R0, R3, RZ ;  /* 0x0000000300007219 */ /* 0x000fe200000006ff */
[----:B------:R-:W-:Y:S02]  /*2d40*/  IMAD.SHL.U32 R3, R3, 0x20, RZ ;  /* 0x0000002003037824 */ /* 0x000fe400078e00ff */
[----:B------:R1:W-:Y:S04]  /*2d50*/  ATOMS.OR RZ, [UR4+0x14], R2 ;  /* 0x00001402ffff798c */ /* 0x0003e8000b000004 */
[----:B------:R1:W-:Y:S04]  /*2d60*/  ATOMS.OR RZ, [UR4+0x18], R0 ;  /* 0x00001800ffff798c */ /* 0x0003e8000b000004 */
[----:B------:R1:W-:Y:S01]  /*2d70*/  STS [UR37+0x130], R3 ;  /* 0x00013003ff007988 */ /* 0x0003e20008000825 */
[----:B------:R-:W-:Y:S05]  /*2d80*/  BRA `(.L_x_50) ;  /* 0x0000000000107947 */ /* 0x000fea0003800000 */
.L_x_49:
[----:B------:R-:W-:Y:S02]  /*2d90*/  MOV R0, 0xffffffff ;  /* 0xffffffff00007802 */ /* 0x000fe40000000f00 */
[----:B------:R-:W-:-:S03]  /*2da0*/  MOV R2, 0x2dd0 ;  /* 0x00002dd000027802 */ /* 0x000fc60000000f00 */
[----:B------:R1:W-:Y:S04]  /*2db0*/  STS [UR37+0x130], R0 ;  /* 0x00013000ff007988 */ /* 0x0003e80008000825 */
[----:B-1-3-5:R-:W-:Y:S05]  /*2dc0*/  CALL.REL.NOINC `($__internal_1_$__cuda_sm10x_tcgen05_guardrail_trap_phase_invalid_during_alloc) ;  /* 0x0000004c00307944 */ /* 0x02afea0003c00000 */
.L_x_50:
[----:B------:R-:W-:Y:S05]  /*2dd0*/  WARPSYNC.ALL ;  /* 0x0000000000007948 */ /* 0x000fea0003800000 */
[----:B------:R-:W2:Y:S01]  /*2de0*/  S2UR UR5, SR_CgaCtaId ;  /* 0x00000000000579c3 */ /* 0x000ea20000008800 */
[----:B------:R-:W-:Y:S01]  /*2df0*/  UMOV UR4, 0x400 ;  /* 0x0000040000047882 */ /* 0x000fe20000000000 */
[----:B------:R-:W-:-:S06]  /*2e00*/  NOP ;  /* 0x0000000000007918 */ /* 0x000fcc0000000000 */
[----:B------:R-:W-:Y:S06]  /*2e10*/  BAR.ARV 0x6, 0xa0 ;  /* 0x0182800000007b1d */ /* 0x000fec0000002000 */
[----:B------:R-:W4:Y:S01]  /*2e20*/  LDCU UR7, c[0x0][0x38c] ;  /* 0x00007180ff0777ac */ /* 0x000f220008000800 */
[----:B------:R-:W-:Y:S01]  /*2e30*/  IMAD.MOV.U32 R11, RZ, RZ, 0x1 ;  /* 0x00000001ff0b7424 */ /* 0x000fe200078e00ff */
[----:B------:R-:W-:Y:S01]  /*2e40*/  CS2R R8, SRZ ;  /* 0x0000000000087805 */ /* 0x000fe2000001ff00 */
[----:B------:R-:W-:Y:S01]  /*2e50*/  IMAD.MOV.U32 R10, RZ, RZ, RZ ;  /* 0x000000ffff0a7224 */ /* 0x000fe200078e00ff */
[----:B------:R-:W3:Y:S01]  /*2e60*/  LDCU UR6, c[0x0][0x38c] ;  /* 0x00007180ff0677ac */ /* 0x000ee20008000800 */
[----:B------:R-:W-:Y:S01]  /*2e70*/  UMOV UR15, URZ ;  /* 0x000000ff000f7c82 */ /* 0x000fe20008000000 */
[----:B------:R-:W-:Y:S01]  /*2e80*/  UMOV UR14, URZ ;  /* 0x000000ff000e7c82 */ /* 0x000fe20008000000 */
[----:B--2---:R-:W-:Y:S01]  /*2e90*/  ULEA UR5, UR5, UR4, 0x18 ;  /* 0x0000000405057291 */ /* 0x004fe2000f8ec0ff */
[----:B------:R-:W-:Y:S01]  /*2ea0*/  UMOV UR32, 0x0 ;  /* 0x0000000000207882 */ /* 0x000fe20000000000 */
[----:B------:R-:W-:-:S02]  /*2eb0*/  UMOV UR33, 0x4100490 ;  /* 0x0410049000217882 */ /* 0x000fc40000000000 */
[----:B------:R-:W-:Y:S02]  /*2ec0*/  UIADD3 UR9, UPT, UPT, UR5, 0x3400, URZ ;  /* 0x0000340005097890 */ /* 0x000fe4000fffe0ff */
[----:B------:R-:W-:Y:S02]  /*2ed0*/  UIADD3 UR10, UPT, UPT, UR5, 0x13400, URZ ;  /* 0x00013400050a7890 */ /* 0x000fe4000fffe0ff */
[----:B----4-:R-:W-:Y:S01]  /*2ee0*/  UIADD3 UR7, UPT, UPT, UR7, 0x7f, URZ ;  /* 0x0000007f07077890 */ /* 0x010fe2000fffe0ff */
[----:B-1----:R-:W1:Y:S01]  /*2ef0*/  LDS R0, [UR5+0x130] ;  /* 0x00013005ff007984 */ /* 0x002e620008000800 */
[----:B------:R-:W-:Y:S02]  /*2f00*/  USHF.R.U32.HI UR9, URZ, 0x4, UR9 ;  /* 0x00000004ff097899 */ /* 0x000fe40008011609 */
[----:B------:R-:W-:Y:S02]  /*2f10*/  USHF.R.S32.HI UR4, URZ, 0x1f, UR7 ;  /* 0x0000001fff047899 */ /* 0x000fe40008011407 */
[----:B------:R-:W-:-:S02]  /*2f20*/  USHF.R.U32.HI UR10, URZ, 0x4, UR10 ;  /* 0x00000004ff0a7899 */ /* 0x000fc4000801160a */
[----:B------:R-:W-:Y:S02]  /*2f30*/  ULEA.HI UR4, UR4, UR7, URZ, 0x7 ;  /* 0x0000000704047291 */ /* 0x000fe4000f8f38ff */
[----:B------:R-:W-:Y:S02]  /*2f40*/  ULOP3.LUT UR9, UR9, 0x3fff, URZ, 0xc0, !UPT ;  /* 0x00003fff09097892 */ /* 0x000fe4000f8ec0ff */
[----:B------:R-:W-:Y:S02]  /*2f50*/  USHF.R.S32.HI UR4, URZ, 0x7, UR4 ;  /* 0x00000007ff047899 */ /* 0x000fe40008011404 */
[----:B------:R-:W-:Y:S02]  /*2f60*/  ULOP3.LUT UR10, UR10, 0x3fff, URZ, 0xc0, !UPT ;  /* 0x00003fff0a0a7892 */ /* 0x000fe4000f8ec0ff */
[----:B------:R-:W-:Y:S01]  /*2f70*/  UISETP.LT.AND UP0, UPT, UR4, 0x1, UPT ;  /* 0x000000010400788c */ /* 0x000fe2000bf01270 */
[----:B------:R-:W-:Y:S01]  /*2f80*/  UMOV UR30, 0x0 ;  /* 0x00000000001e7882 */ /* 0x000fe20000000000 */
[----:B------:R-:W-:-:S02]  /*2f90*/  UMOV UR31, 0x4100490 ;  /* 0x04100490001f7882 */ /* 0x000fc40000000000 */
[----:B------:R-:W-:Y:S01]  /*2fa0*/  USEL UR8, UR4, 0x1, !UP0 ;  /* 0x0000000104087887 */ /* 0x000fe2000c000000 */
[----:B------:R-:W-:Y:S01]  /*2fb0*/  UMOV UR28, 0x0 ;  /* 0x00000000001c7882 */ /* 0x000fe20000000000 */
[----:B------:R-:W-:Y:S01]  /*2fc0*/  UMOV UR29, 0x4100490 ;  /* 0x04100490001d7882 */ /* 0x000fe20000000000 */
[----:B------:R-:W-:Y:S01]  /*2fd0*/  UMOV UR26, 0x0 ;  /* 0x00000000001a7882 */ /* 0x000fe20000000000 */
[----:B------:R-:W-:Y:S01]  /*2fe0*/  UMOV UR27, 0x4100490 ;  /* 0x04100490001b7882 */ /* 0x000fe20000000000 */
[----:B------:R-:W-:Y:S01]  /*2ff0*/  UMOV UR24, 0x0 ;  /* 0x0000000000187882 */ /* 0x000fe20000000000 */
[----:B------:R-:W-:Y:S01]  /*3000*/  UMOV UR25, 0x4100490 ;  /* 0x0410049000197882 */ /* 0x000fe20000000000 */
[----:B------:R-:W-:Y:S01]  /*3010*/  UMOV UR22, 0x0 ;  /* 0x0000000000167882 */ /* 0x000fe20000000000 */
[----:B------:R-:W-:Y:S01]  /*3020*/  UMOV UR23, 0x4100490 ;  /* 0x0410049000177882 */ /* 0x000fe20000000000 */
[----:B------:R-:W-:Y:S02]  /*3030*/  ULOP3.LUT UR9, UR9, 0x10000, URZ, 0xfc, !UPT ;  /* 0x0001000009097892 */ /* 0x000fe4000f8efcff */
[----:B------:R-:W-:-:S02]  /*3040*/  ULOP3.LUT UR10, UR10, 0x10000, URZ, 0xfc, !UPT ;  /* 0x000100000a0a7892 */ /* 0x000fc4000f8efcff */
[----:B------:R-:W-:Y:S02]  /*3050*/  UIADD3 UR8, UPT, UPT, -UR8, URZ, URZ ;  /* 0x000000ff08087290 */ /* 0x000fe4000fffe1ff */
[----:B---3--:R-:W-:Y:S01]  /*3060*/  UISETP.GE.AND UP3, UPT, UR6, 0x1, UPT ;  /* 0x000000010600788c */ /* 0x008fe2000bf66270 */
[----:B------:R-:W-:Y:S01]  /*3070*/  UMOV UR20, 0x0 ;  /* 0x0000000000147882 */ /* 0x000fe20000000000 */
[----:B------:R-:W-:Y:S01]  /*3080*/  UMOV UR21, 0x4100490 ;  /* 0x0410049000157882 */ /* 0x000fe20000000000 */
[----:B------:R-:W-:Y:S01]  /*3090*/  UMOV UR18, 0x0 ;  /* 0x0000000000127882 */ /* 0x000fe20000000000 */
[----:B-1----:R-:W-:Y:S01]  /*30a0*/  R2UR UR16, R0 ;  /* 0x00000000001072ca */ /* 0x002fe200000e0000 */
[----:B------:R-:W-:-:S14]  /*30b0*/  UMOV UR19, 0x4100490 ;  /* 0x0410049000137882 */ /* 0x000fdc0000000000 */
.L_x_59:
[----:B------:R-:W-:Y:S02]  /*30c0*/  LEA R0, R10, UR5, 0x3 ;  /* 0x000000050a007c11 */ /* 0x000fe4000f8e18ff */
[----:B------:R-:W-:Y:S02]  /*30d0*/  SHF.L.U32 R2, R9, 0x1f, RZ ;  /* 0x0000001f09027819 */ /* 0x000fe400000006ff */
[----:B------:R-:W-:Y:S01]  /*30e0*/  PLOP3.LUT P0, PT, PT, PT, UP3, 0x80, 0x8 ;  /* 0x000000000008781c */ /* 0x000fe20003f0f038 */
[----:B------:R-:W-:Y:S01]  /*30f0*/  VIADD R3, R0, 0x90 ;  /* 0x0000009000037836 */ /* 0x000fe20000000000 */
[----:B-1----:R-:W1:Y:S02]  /*3100*/  SYNCS.PHASECHK.TRANS64.TRYWAIT P1, [R0+URZ+0x80], R2 ;  /* 0x00008002000075a7 */ /* 0x002e6400080211ff */
[----:B-1-3--:R-:W-:Y:S09]  /*3110*/  @!P1 BRA `(.L_x_53) ;  /* 0x0000004000d09947 */ /* 0x00aff20003800000 */
.L_x_130:
[----:B------:R-:W-:Y:S01]  /*3120*/  LEA R4, R10, UR5, 0x4 ;  /* 0x000000050a047c11 */ /* 0x000fe2000f8e20ff */
[----:B------:R-:W-:Y:S01]  /*3130*/  @UP3 ULEA UR7, UR14, UR5, 0x3 ;  /* 0x000000050e073291 */ /* 0x000fe2000f8e18ff */
[----:B------:R-:W-:Y:S01]  /*3140*/  PLOP3.LUT P2, PT, PT, PT, PT, 0x80, 0x8 ;  /* 0x000000000008781c */ /* 0x000fe20003f4f070 */
[----:B------:R-:W-:Y:S01]  /*3150*/  ULEA UR6, UR15, UR5, 0x3 ;  /* 0x000000050f067291 */ /* 0x000fe2000f8e18ff */
[----:B------:R-:W-:Y:S01]  /*3160*/  PRMT R3, RZ, 0x654, R3 ;  /* 0x00000654ff037816 */ /* 0x000fe20000000003 */
[----:B------:R-:W-:Y:S01]  /*3170*/  ULEA.HI UR11, UR15, UR15, URZ, 0x1 ;  /* 0x0000000f0f0b7291 */ /* 0x000fe2000f8f08ff */
[----:B------:R-:W2:Y:S01]  /*3180*/  LDS.128 R4, [R4+0x110] ;  /* 0x0001100004047984 */ /* 0x000ea20000000c00 */
[----:B-1----:R-:W-:Y:S02]  /*3190*/  @P0 SHF.L.U32 R2, R8, 0x1f, RZ ;  /* 0x0000001f08020819 */ /* 0x002fe400000006ff */
[----:B------:R-:W-:Y:S01]  /*31a0*/  SHF.L.U32 R0, R11, 0x1f, RZ ;  /* 0x0000001f0b007819 */ /* 0x000fe200000006ff */
[----:B------:R-:W-:Y:S01]  /*31b0*/  @!PT LDS RZ, [RZ] ;  /* 0x00000000fffff984 */ /* 0x000fe20000000800 */
[----:B------:R-:W-:Y:S01]  /*31c0*/  @!PT LDS RZ, [RZ] ;  /* 0x00000000fffff984 */ /* 0x000fe20000000800 */
[----:B------:R-:W-:Y:S01]  /*31d0*/  @!PT LDS RZ, [RZ] ;  /* 0x00000000fffff984 */ /* 0x000fe20000000800 */
[----:B------:R-:W-:Y:S01]  /*31e0*/  @!PT LDS RZ, [RZ] ;  /* 0x00000000fffff984 */ /* 0x000fe20000000800 */
[----:B------:R1:W-:Y:S06]  /*31f0*/  MEMBAR.ALL.CTA ;  /* 0x0000000000007992 */ /* 0x0003ec0000008000 */
[----:B-1----:R-:W1:Y:S02]  /*3200*/  FENCE.VIEW.ASYNC.S ;  /* 0x00000000000073c6 */ /* 0x002e640000000000 */
[----:B-1----:R1:W-:Y:S01]  /*3210*/  SYNCS.ARRIVE.TRANS64.RED.A1T0 RZ, [R3+URZ], RZ ;  /* 0x000000ff03ff79a7 */ /* 0x0023e200081004ff */
[----:B------:R1:W3:Y:S01]  /*3220*/  @P0 SYNCS.PHASECHK.TRANS64.TRYWAIT P2, [UR7], R2 ;  /* 0x00000002ff0005a7 */ /* 0x0002e20008041107 */
[----:B------:R-:W-:-:S02]  /*3230*/  USHF.L.U32 UR7, UR11, 0x5, URZ ;  /* 0x000000050b077899 */ /* 0x000fc400080006ff */
[----:B------:R-:W-:Y:S01]  /*3240*/  ULOP3.LUT UR11, UR11, 0xffe, URZ, 0xc0, !UPT ;  /* 0x00000ffe0b0b7892 */ /* 0x000fe2000f8ec0ff */
[----:B--2---:R-:W-:Y:S01]  /*3250*/  LOP3.LUT P1, RZ, R6, 0x1, RZ, 0xc0, !PT ;  /* 0x0000000106ff7812 */ /* 0x004fe2000782c0ff */
[----:B------:R-:W-:Y:S02]  /*3260*/  ULOP3.LUT UR7, UR7, 0xffffffc0, URZ, 0xc0, !UPT ;  /* 0xffffffc007077892 */ /* 0x000fe4000f8ec0ff */
[----:B------:R-:W-:Y:S02]  /*3270*/  UIADD3 UR11, UPT, UPT, -UR11, UR15, URZ ;  /* 0x0000000f0b0b7290 */ /* 0x000fe4000fffe1ff */
[----:B------:R-:W-:-:S04]  /*3280*/  UIADD3 UR7, UPT, UPT, UR16, UR7, URZ ;  /* 0x0000000710077290 */ /* 0x000fc8000fffe0ff */
[----:B------:R-:W-:Y:S01]  /*3290*/  ULEA UR7, UR11, UR7, 0x14 ;  /* 0x000000070b077291 */ /* 0x000fe2000f8ea0ff */
[----:B------:R-:W2:Y:S02]  /*32a0*/  SYNCS.PHASECHK.TRANS64.TRYWAIT P0, [UR6+0xc0], R0 ;  /* 0x0000c000ff0075a7 */ /* 0x000ea40008001106 */
[----:B-123--:R-:W-:Y:S09]  /*32b0*/  @!P0 BRA `(.L_x_54) ;  /* 0x00000040007c8947 */ /* 0x00eff20003800000 */
.L_x_132:
[----:B------:R-:W-:Y:S01]  /*32c0*/  IADD3 R10, PT, PT, R10, 0x1, RZ ;  /* 0x000000010a0a7810 */ /* 0x000fe20007ffe0ff */
[----:B------:R-:W-:Y:S06]  /*32d0*/  BRA.U !UP3, `(.L_x_55) ;  /* 0x000000050b107547 */ /* 0x000fec000b800000 */
[----:B------:R-:W-:Y:S01]  /*32e0*/  UPLOP3.LUT UP4, UPT, UPT, UPT, UPT, 0x40, 0x4 ;  /* 0x000000000004789c */ /* 0x000fe20003f8e870 */
[----:B------:R-:W-:Y:S01]  /*32f0*/  UMOV UR13, UR8 ;  /* 0x00000008000d7c82 */ /* 0x000fe20008000000 */
[----:B------:R-:W-:Y:S01]  /*3300*/  UMOV UR12, UR4 ;  /* 0x00000004000c7c82 */ /* 0x000fe20008000000 */
[----:B------:R-:W-:-:S08]  /*3310*/  UMOV UR17, UR14 ;  /* 0x0000000e00117c82 */ /* 0x000fd00008000000 */
.L_x_58:
[----:B------:R-:W-:Y:S02]  /*3320*/  UIADD3 UR13, UPT, UPT, UR13, 0x1, URZ ;  /* 0x000000010d0d7890 */ /* 0x000fe4000fffe0ff */
[----:B--2---:R-:W-:Y:S02]  /*3330*/  ULEA UR11, UR17, UR5, 0x3 ;  /* 0x00000005110b7291 */ /* 0x004fe4000f8e18ff */
[----:B------:R-:W-:Y:S01]  /*3340*/  UISETP.NE.AND UP0, UPT, UR13, URZ, UPT ;  /* 0x000000ff0d00728c */ /* 0x000fe2000bf05270 */
[----:B---3--:R-:W-:Y:S10]  /*3350*/  @P2 BRA `(.L_x_56) ;  /* 0x00000000000c2947 */ /* 0x008ff40003800000 */
[----:B-1----:R-:W-:Y:S04]  /*3360*/  SHF.L.U32 R2, R8, 0x1f, RZ ;  /* 0x0000001f08027819 */ /* 0x002fe800000006ff */
[----:B------:R-:W1:Y:S02]  /*3370*/  SYNCS.PHASECHK.TRANS64.TRYWAIT P0, [UR11], R2 ;  /* 0x00000002ff0075a7 */ /* 0x000e64000800110b */
[----:B-1----:R-:W-:Y:S05]  /*3380*/  @!P0 BRA `(.L_x_57) ;  /* 0x0000004000608947 */ /* 0x002fea0003800000 */
.L_x_56:
[----:B------:R-:W-:Y:S01]  /*3390*/  UISETP.NE.AND UP1, UPT, UR12, 0x1, UPT ;  /* 0x000000010c00788c */ /* 0x000fe2000bf25270 */
[----:B------:R-:W-:Y:S01]  /*33a0*/  PLOP3.LUT P2, PT, PT, PT, PT, 0x80, 0x8 ;  /* 0x000000000008781c */ /* 0x000fe20003f4f070 */
[----:B------:R-:W-:Y:S02]  /*33b0*/  UIADD3 UR14, UPT, UPT, UR17, 0x1, URZ ;  /* 0x00000001110e7890 */ /* 0x000fe4000fffe0ff */
[----:B------:R-:W-:Y:S02]  /*33c0*/  ULEA UR64, UR17, UR10, 0xa ;  /* 0x0000000a11407291 */ /* 0x000fe4000f8e50ff */
[----:B------:R-:W-:Y:S01]  /*33d0*/  UISETP.NE.AND UP2, UPT, UR14, 0x4, UPT ;  /* 0x000000040e00788c */ /* 0x000fe2000bf45270 */
[----:B------:R-:W-:Y:S01]  /*33e0*/  PLOP3.LUT P0, PT, PT, PT, UP1, 0x80, 0x8 ;  /* 0x000000000008781c */ /* 0x000fe20003f0f018 */
[----:B------:R-:W-:Y:S02]  /*33f0*/  ULEA UR62, UR17, UR9, 0xa ;  /* 0x00000009113e7291 */ /* 0x000fe4000f8e50ff */
[----:B------:R-:W-:Y:S02]  /*3400*/  USEL UR35, URZ, 0x1, UP2 ;  /* 0x00000001ff237887 */ /* 0x000fe40009000000 */
[----:B------:R-:W-:Y:S02]  /*3410*/  USEL UR14, UR14, URZ, UP2 ;  /* 0x000000ff0e0e7287 */ /* 0x000fe40009000000 */
[----:B------:R-:W-:Y:S02]  /*3420*/  UIADD3 UR60, UPT, UPT, UR64, 0x2, URZ ;  /* 0x00000002403c7890 */ /* 0x000fe4000fffe0ff */
[----:B------:R-:W-:Y:S01]  /*3430*/  @UP1 ULEA UR34, UR14, UR5, 0x3 ;  /* 0x000000050e221291 */ /* 0x000fe2000f8e18ff */
[----:B------:R-:W-:Y:S01]  /*3440*/  LOP3.LUT R8, R8, UR35, RZ, 0x3c, !PT ;  /* 0x0000002308087c12 */ /* 0x000fe2000f8e3cff */
[----:B------:R-:W-:Y:S02]  /*3450*/  UIADD3 UR58, UPT, UPT, UR62, 0x2, URZ ;  /* 0x000000023e3a7890 */ /* 0x000fe4000fffe0ff */
[----:B------:R-:W-:Y:S01]  /*3460*/  UIADD3 UR56, UPT, UPT, UR64, 0x4, URZ ;  /* 0x0000000440387890 */ /* 0x000fe2000fffe0ff */
[----:B-1----:R-:W-:Y:S01]  /*3470*/  @P0 SHF.L.U32 R0, R8, 0x1f, RZ ;  /* 0x0000001f08000819 */ /* 0x002fe200000006ff */
[----:B------:R-:W-:Y:S02]  /*3480*/  UIADD3 UR54, UPT, UPT, UR62, 0x4, URZ ;  /* 0x000000043e367890 */ /* 0x000fe4000fffe0ff */
[----:B------:R-:W-:Y:S01]  /*3490*/  UIADD3 UR52, UPT, UPT, UR64, 0x6, URZ ;  /* 0x0000000640347890 */ /* 0x000fe2000fffe0ff */
[----:B------:R2:W3:Y:S01]  /*34a0*/  @P0 SYNCS.PHASECHK.TRANS64.TRYWAIT P2, [UR34], R0 ;  /* 0x00000000ff0005a7 */ /* 0x0004e20008041122 */
[----:B------:R-:W-:Y:S02]  /*34b0*/  UIADD3 UR50, UPT, UPT, UR62, 0x6, URZ ;  /* 0x000000063e327890 */ /* 0x000fe4000fffe0ff */
        /* <DEDUP_REMOVED lines=9> */
[----:B------:R-:W-:Y:S01]  /*3550*/  UIADD3 UR12, UPT, UPT, UR12, -0x1, URZ ;  /* 0xffffffff0c0c7890 */ /* 0x000fe2000fffe0ff */
[----:B------:R-:W-:Y:S01]  /*3560*/  UMOV UR65, 0x40004040 ;  /* 0x4000404000417882 */ /* 0x000fe20000000000 */
[----:B------:R-:W-:Y:S01]  /*3570*/  UMOV UR63, 0x40004040 ;  /* 0x40004040003f7882 */ /* 0x000fe20000000000 */
[----:B------:R-:W-:Y:S01]  /*3580*/  UMOV UR61, 0x40004040 ;  /* 0x40004040003d7882 */ /* 0x000fe20000000000 */
[----:B------:R2:W-:Y:S01]  /*3590*/  UTCHMMA gdesc[UR62], gdesc[UR64], tmem[UR7], tmem[UR32], idesc[UR33], UP4 ;  /* 0x00ff20403e0075ea */ /* 0x0005e2000a000007 */
[----:B------:R-:W-:Y:S01]  /*35a0*/  UPLOP3.LUT UP4, UPT, UPT, UPT, UPT, 0x80, 0x8 ;  /* 0x000000000008789c */ /* 0x000fe20003f8f070 */
[----:B------:R-:W-:Y:S01]  /*35b0*/  UMOV UR59, 0x40004040 ;  /* 0x40004040003b7882 */ /* 0x000fe20000000000 */
[----:B------:R-:W-:Y:S01]  /*35c0*/  UMOV UR57, 0x40004040 ;  /* 0x4000404000397882 */ /* 0x000fe20000000000 */
[----:B------:R2:W-:Y:S01]  /*35d0*/  UTCHMMA gdesc[UR58], gdesc[UR60], tmem[UR7], tmem[UR30], idesc[UR31], UPT ;  /* 0x00ff1e3c3a0075ea */ /* 0x0005e2000b800007 */
        /* <DEDUP_REMOVED lines=14> */
[----:B------:R-:W-:Y:S01]  /*36c0*/  UMOV UR35, 0x40004040 ;  /* 0x4000404000237882 */ /* 0x000fe20000000000 */
[----:B------:R2:W-:Y:S01]  /*36d0*/  UTCHMMA gdesc[UR38], gdesc[UR40], tmem[UR7], tmem[UR20], idesc[UR21], UPT ;  /* 0x00ff1428260075ea */ /* 0x0005e2000b800007 */
[----:B------:R2:W-:Y:S01]  /*36e0*/  UTCHMMA gdesc[UR34], gdesc[UR36], tmem[UR7], tmem[UR18], idesc[UR19], UPT ;  /* 0x00ff1224220075ea */ /* 0x0005e2000b800007 */
[----:B------:R2:W-:Y:S01]  /*36f0*/  UTCBAR [UR11], URZ ;  /* 0x000000ff0b0073e9 */ /* 0x0005e200080000ff */
[----:B------:R-:W-:Y:S01]  /*3700*/  UMOV UR17, UR14 ;  /* 0x0000000e00117c82 */ /* 0x000fe20008000000 */
[----:B------:R-:W-:Y:S05]  /*3710*/  BRA.U UP0, `(.L_x_58) ;  /* 0xfffffffd00007547 */ /* 0x000fea000b83ffff */
.L_x_55:
[----:B------:R-:W-:Y:S01]  /*3720*/  UIADD3 UR15, UPT, UPT, UR15, 0x1, URZ ;  /* 0x000000010f0f7890 */ /* 0x000fe2000fffe0ff */
[C---:B------:R-:W-:Y:S01]  /*3730*/  ISETP.NE.AND P0, PT, R10.reuse, 0x2, PT ;  /* 0x000000020a00780c */ /* 0x040fe20003f05270 */
[----:B--2---:R-:W-:Y:S02]  /*3740*/  UIADD3 UR7, UPT, UPT, UR6, 0xa0, URZ ;  /* 0x000000a006077890 */ /* 0x004fe4000fffe0ff */
[----:B------:R-:W-:Y:S01]  /*3750*/  UISETP.NE.AND UP0, UPT, UR15, 0x4, UPT ;  /* 0x000000040f00788c */ /* 0x000fe2000bf05270 */
[----:B-1----:R-:W-:Y:S02]  /*3760*/  SEL R0, RZ, 0x1, P0 ;  /* 0x00000001ff007807 */ /* 0x002fe40000000000 */
[----:B------:R-:W-:Y:S01]  /*3770*/  SEL R10, R10, RZ, P0 ;  /* 0x000000ff0a0a7207 */ /* 0x000fe20000000000 */
[----:B------:R-:W-:Y:S01]  /*3780*/  USEL UR6, URZ, 0x1, UP0 ;  /* 0x00000001ff067887 */ /* 0x000fe20008000000 */
[----:B------:R-:W-:Y:S01]  /*3790*/  LOP3.LUT R9, R9, R0, RZ, 0x3c, !PT ;  /* 0x0000000009097212 */ /* 0x000fe200078e3cff */
[----:B------:R-:W-:Y:S01]  /*37a0*/  USEL UR15, UR15, URZ, UP0 ;  /* 0x000000ff0f0f7287 */ /* 0x000fe20008000000 */
[----:B------:R1:W-:Y:S03]  /*37b0*/  UTCBAR [UR7], URZ ;  /* 0x000000ff070073e9 */ /* 0x0003e600080000ff */
[----:B------:R-:W-:Y:S01]  /*37c0*/  LOP3.LUT R11, R11, UR6, RZ, 0x3c, !PT ;  /* 0x000000060b0b7c12 */ /* 0x000fe2000f8e3cff */
[----:B------:R-:W-:Y:S07]  /*37d0*/  @P1 BRA `(.L_x_59) ;  /* 0xfffffff800381947 */ /* 0x000fee000383ffff */
[----:B------:R-:W2:Y:S01]  /*37e0*/  S2UR UR4, SR_CgaCtaId ;  /* 0x00000000000479c3 */ /* 0x000ea20000008800 */
[----:B------:R-:W-:Y:S01]  /*37f0*/  ELECT P0, URZ, PT ;  /* 0x0000000000ff782f */ /* 0x000fe20003800000 */
[----:B------:R-:W-:Y:S01]  /*3800*/  IMAD.MOV.U32 R0, RZ, RZ, 0x1 ;  /* 0x00000001ff007424 */ /* 0x000fe200078e00ff */
[----:B------:R-:W-:Y:S01]  /*3810*/  UIADD3 UR5, UPT, UPT, UR5, 0xc0, URZ ;  /* 0x000000c005057890 */ /* 0x000fe2000fffe0ff */
[----:B------:R-:W-:Y:S01]  /*3820*/  SHF.L.U32 R2, R11, 0x1f, RZ ;  /* 0x0000001f0b027819 */ /* 0x000fe200000006ff */
[----:B------:R-:W-:-:S03]  /*3830*/  UMOV UR6, 0x40 ;  /* 0x0000004000067882 */ /* 0x000fc60000000000 */
[----:B------:R-:W-:Y:S01]  /*3840*/  UVIRTCOUNT.DEALLOC.SMPOOL 0x80 ;  /* 0x000000800000784c */ /* 0x000fe20000000000 */
[----:B--2---:R-:W-:Y:S02]  /*3850*/  ULEA UR4, UR4, UR6, 0x18 ;  /* 0x0000000604047291 */ /* 0x004fe4000f8ec0ff */
[----:B------:R-:W-:-:S07]  /*3860*/  ULEA UR6, UR15, UR5, 0x3 ;  /* 0x000000050f067291 */ /* 0x000fce000f8e18ff */
[----:B------:R2:W-:Y:S02]  /*3870*/  @P0 STS.U8 [UR4+0x1c], R0 ;  /* 0x00001c00ff000988 */ /* 0x0005e40008000004 */
[----:B------:R-:W4:Y:S02]  /*3880*/  SYNCS.PHASECHK.TRANS64.TRYWAIT P0, [UR6], R2 ;  /* 0x00000002ff0075a7 */ /* 0x000f240008001106 */
[----:B--2-4-:R-:W-:Y:S05]  /*3890*/  @!P0 BRA `(.L_x_60) ;  /* 0x0000003c00348947 */ /* 0x014fea0003800000 */
.L_x_135:
[----:B-1----:R-:W-:-:S04]  /*38a0*/  UIADD3 UR7, UPT, UPT, UR15, 0x1, URZ ;  /* 0x000000010f077890 */ /* 0x002fc8000fffe0ff */
[----:B------:R-:W-:-:S04]  /*38b0*/  UISETP.NE.AND UP0, UPT, UR7, 0x4, UPT ;  /* 0x000000040700788c */ /* 0x000fc8000bf05270 */
[----:B------:R-:W-:Y:S02]  /*38c0*/  USEL UR8, URZ, 0x1, UP0 ;  /* 0x00000001ff087887 */ /* 0x000fe40008000000 */
[----:B------:R-:W-:-:S04]  /*38d0*/  USEL UR7, UR7, URZ, UP0 ;  /* 0x000000ff07077287 */ /* 0x000fc80008000000 */
[----:B------:R-:W-:Y:S01]  /*38e0*/  ULEA UR6, UR7, UR5, 0x3 ;  /* 0x0000000507067291 */ /* 0x000fe2000f8e18ff */
[----:B--2---:R-:W-:-:S04]  /*38f0*/  LOP3.LUT R2, R11, UR8, RZ, 0x3c, !PT ;  /* 0x000000080b027c12 */ /* 0x004fc8000f8e3cff */
[----:B------:R-:W-:-:S04]  /*3900*/  SHF.L.U32 R3, R2, 0x1f, RZ ;  /* 0x0000001f02037819 */ /* 0x000fc800000006ff */
[----:B------:R-:W1:Y:S02]  /*3910*/  SYNCS.PHASECHK.TRANS64.TRYWAIT P0, [UR6], R3 ;  /* 0x00000003ff0075a7 */ /* 0x000e640008001106 */
[----:B-1----:R-:W-:Y:S05]  /*3920*/  @!P0 BRA `(.L_x_61) ;  /* 0x0000003c00288947 */ /* 0x002fea0003800000 */
.L_x_137:
        /* <DEDUP_REMOVED lines=9> */
.L_x_139:
[----:B------:R-:W-:-:S04]  /*39c0*/  UIADD3 UR7, UPT, UPT, UR7, 0x1, URZ ;  /* 0x0000000107077890 */ /* 0x000fc8000fffe0ff */
[----:B------:R-:W-:-:S04]  /*39d0*/  UISETP.NE.AND UP0, UPT, UR7, 0x4, UPT ;  /* 0x000000040700788c */ /* 0x000fc8000bf05270 */
[----:B------:R-:W-:Y:S02]  /*39e0*/  USEL UR6, URZ, 0x1, UP0 ;  /* 0x00000001ff067887 */ /* 0x000fe40008000000 */
[----:B------:R-:W-:-:S04]  /*39f0*/  USEL UR7, UR7, URZ, UP0 ;  /* 0x000000ff07077287 */ /* 0x000fc80008000000 */
[----:B------:R-:W-:Y:S01]  /*3a00*/  ULEA UR7, UR7, UR5, 0x3 ;  /* 0x0000000507077291 */ /* 0x000fe2000f8e18ff */
[----:B------:R-:W-:-:S04]  /*3a10*/  LOP3.LUT R2, R2, UR6, RZ, 0x3c, !PT ;  /* 0x0000000602027c12 */ /* 0x000fc8000f8e3cff */
[----:B------:R-:W-:-:S04]  /*3a20*/  SHF.L.U32 R2, R2, 0x1f, RZ ;  /* 0x0000001f02027819 */ /* 0x000fc800000006ff */
[----:B------:R-:W2:Y:S02]  /*3a30*/  SYNCS.PHASECHK.TRANS64.TRYWAIT P0, [UR7], R2 ;  /* 0x00000002ff0075a7 */ /* 0x000ea40008001107 */
[----:B--2---:R-:W-:Y:S05]  /*3a40*/  @!P0 BRA `(.L_x_63) ;  /* 0x0000003c00108947 */ /* 0x004fea0003800000 */
.L_x_141:
[----:B------:R-:W-:Y:S01]  /*3a50*/  NOP ;  /* 0x0000000000007918 */ /* 0x000fe20000000000 */
[----:B-1----:R-:W1:Y:S01]  /*3a60*/  LDS R0, [UR4+0x14] ;  /* 0x00001404ff007984 */ /* 0x002e620008000800 */
[----:B------:R-:W-:Y:S01]  /*3a70*/  ULOP3.LUT UR6, UR16, 0xffff, URZ, 0xc0, !UPT ;  /* 0x0000ffff10067892 */ /* 0x000fe2000f8ec0ff */
[----:B------:R-:W-:Y:S01]  /*3a80*/  UMOV UR8, 0xffff ;  /* 0x0000ffff00087882 */ /* 0x000fe20000000000 */
[----:B------:R-:W-:Y:S02]  /*3a90*/  UMOV UR5, 0x1 ;  /* 0x0000000100057882 */ /* 0x000fe40000000000 */
[----:B------:R-:W-:-:S04]  /*3aa0*/  USHF.R.U32.HI UR6, URZ, 0x5, UR6 ;  /* 0x00000005ff067899 */ /* 0x000fc80008011606 */
[----:B------:R-:W-:Y:S02]  /*3ab0*/  USHF.L.U32 UR8, UR8, UR6, URZ ;  /* 0x0000000608087299 */ /* 0x000fe400080006ff */
[----:B------:R-:W-:-:S04]  /*3ac0*/  USHF.L.U32 UR5, UR5, UR6, URZ ;  /* 0x0000000605057299 */ /* 0x000fc800080006ff */
[----:B-1----:R-:W-:-:S04]  /*3ad0*/  LOP3.LUT R0, R0, UR8, RZ, 0xc0, !PT ;  /* 0x0000000800007c12 */ /* 0x002fc8000f8ec0ff */
[----:B------:R-:W-:-:S13]  /*3ae0*/  ISETP.NE.AND P0, PT, R0, UR8, PT ;  /* 0x0000000800007c0c */ /* 0x000fda000bf05270 */
[----:B------:R-:W-:Y:S05]  /*3af0*/  @P0 BRA `(.L_x_64) ;  /* 0x0000000000580947 */ /* 0x000fea0003800000 */
[----:B------:R-:W1:Y:S02]  /*3b00*/  LDS R0, [UR4+0x18] ;  /* 0x00001804ff007984 */ /* 0x000e640008000800 */
[----:B-1----:R-:W-:-:S04]  /*3b10*/  LOP3.LUT R0, R0, UR5, RZ, 0xc0, !PT ;  /* 0x0000000500007c12 */ /* 0x002fc8000f8ec0ff */
[----:B------:R-:W-:-:S13]  /*3b20*/  ISETP.NE.AND P0, PT, R0, UR5, PT ;  /* 0x0000000500007c0c */ /* 0x000fda000bf05270 */
[----:B------:R-:W-:Y:S05]  /*3b30*/  @P0 BRA `(.L_x_65) ;  /* 0x00000000003c0947 */ /* 0x000fea0003800000 */
[----:B------:R-:W1:Y:S01]  /*3b40*/  S2R R2, SR_LANEID ;  /* 0x0000000000027919 */ /* 0x000e620000000000 */
[----:B------:R-:W-:Y:S01]  /*3b50*/  ULOP3.LUT UR8, URZ, UR8, URZ, 0x33, !UPT ;  /* 0x00000008ff087292 */ /* 0x000fe2000f8e33ff */
[----:B------:R-:W-:Y:S02]  /*3b60*/  VOTEU.ANY UR7, UPT, PT ;  /* 0x0000000000077886 */ /* 0x000fe400038e0100 */
[----:B------:R-:W-:-:S03]  /*3b70*/  UFLO.U32 UR7, UR7 ;  /* 0x00000007000772bd */ /* 0x000fc600080e0000 */
[----:B------:R-:W-:-:S04]  /*3b80*/  IMAD.U32 R0, RZ, RZ, UR8 ;  /* 0x00000008ff007e24 */ /* 0x000fc8000f8e00ff */
[----:B------:R2:W4:Y:S02]  /*3b90*/  REDUX UR6, R0 ;  /* 0x00000000000673c4 */ /* 0x0005240000000000 */
[----:B------:R1:W-:Y:S02]  /*3ba0*/  UTCATOMSWS.AND URZ, UR8 ;  /* 0x0000000800ff79e3 */ /* 0x0003e40008000000 */
[----:B-1----:R-:W-:Y:S02]  /*3bb0*/  ISETP.EQ.U32.AND P0, PT, R2, UR7, PT ;  /* 0x0000000702007c0c */ /* 0x002fe4000bf02070 */
[----:B--2---:R-:W-:Y:S02]  /*3bc0*/  LOP3.LUT R0, RZ, UR5, RZ, 0x33, !PT ;  /* 0x00000005ff007c12 */ /* 0x004fe4000f8e33ff */
[----:B----4-:R-:W-:Y:S02]  /*3bd0*/  MOV R2, UR6 ;  /* 0x0000000600027c02 */ /* 0x010fe40008000f00 */
[----:B------:R-:W1:Y:S07]  /*3be0*/  REDUX UR5, R0 ;  /* 0x00000000000573c4 */ /* 0x000e6e0000000000 */
[----:B------:R2:W-:Y:S01]  /*3bf0*/  @P0 ATOMS.AND RZ, [UR4+0x14], R2 ;  /* 0x00001402ffff098c */ /* 0x0005e2000a800004 */
[----:B-1----:R-:W-:-:S05]  /*3c00*/  IMAD.U32 R0, RZ, RZ, UR5 ;  /* 0x00000005ff007e24 */ /* 0x002fca000f8e00ff */
[----:B------:R2:W-:Y:S01]  /*3c10*/  @P0 ATOMS.AND RZ, [UR4+0x18], R0 ;  /* 0x00001800ffff098c */ /* 0x0005e2000a800004 */
[----:B------:R-:W-:Y:S05]  /*3c20*/  BRA `(.L_x_66) ;  /* 0x0000000000147947 */ /* 0x000fea0003800000 */
.L_x_65:
[----:B------:R-:W-:Y:S02]  /*3c30*/  MOV R2, 0x3c50 ;  /* 0x00003c5000027802 */ /* 0x000fe40000000f00 */
[----:B---3-5:R-:W-:Y:S05]  /*3c40*/  CALL.REL.NOINC `($__internal_0_$__cuda_sm10x_tcgen05_guardrail_trap_col_being_dealloced_not_returned_by_alloc) ;  /* 0x0000003c00847944 */ /* 0x028fea0003c00000 */
[----:B------:R-:W-:Y:S05]  /*3c50*/  BRA `(.L_x_66) ;  /* 0x0000000000087947 */ /* 0x000fea0003800000 */
.L_x_64:
[----:B------:R-:W-:Y:S02]  /*3c60*/  MOV R2, 0x3c80 ;  /* 0x00003c8000027802 */ /* 0x000fe40000000f00 */
[----:B---3-5:R-:W-:Y:S05]  /*3c70*/  CALL.REL.NOINC `($__internal_2_$__cuda_sm10x_tcgen05_guardrail_trap_unallocated_columns_being_dealloced) ;  /* 0x0000003c00907944 */ /* 0x028fea0003c00000 */
.L_x_66:
[----:B------:R-:W-:Y:S01]  /*3c80*/  NOP ;  /* 0x0000000000007918 */ /* 0x000fe20000000000 */
[----:B------:R-:W-:Y:S05]  /*3c90*/  EXIT ;  /* 0x000000000000794d */ /* 0x000fea0003800000 */
.L_x_48:
[----:B------:R-:W-:-:S09]  /*3ca0*/  UISETP.NE.OR UP2, UPT, UR8, 0x3, !UP2 ;  /* 0x000000030800788c */ /* 0x000fd2000d745670 */
[----:B------:R-:W-:Y:S05]  /*3cb0*/  BRA.U UP2, `(.L_x_67) ;  /* 0x0000000d02ac7547 */ /* 0x000fea000b800000 */
[----:B------:R-:W1:Y:S01]  /*3cc0*/  LDC R0, c[0x0][0xb30] ;  /* 0x0002cc00ff007b82 */ /* 0x000e620000000800 */
[----:B------:R-:W2:Y:S01]  /*3cd0*/  LDCU.64 UR8, c[0x0][0x888] ;  /* 0x00011100ff0877ac */ /* 0x000ea20008000a00 */
[----:B------:R-:W-:Y:S01]  /*3ce0*/  IMAD.MOV.U32 R32, RZ, RZ, 0x1 ;  /* 0x00000001ff207424 */ /* 0x000fe200078e00ff */
[----:B------:R-:W-:Y:S01]  /*3cf0*/  CS2R R28, SRZ ;  /* 0x00000000001c7805 */ /* 0x000fe2000001ff00 */
[----:B------:R-:W-:Y:S01]  /*3d00*/  IMAD.MOV.U32 R25, RZ, RZ, 0x1000 ;  /* 0x00001000ff197424 */ /* 0x000fe200078e00ff */
[----:B------:R-:W4:Y:S03]  /*3d10*/  LDCU.64 UR4, c[0x0][0x890] ;  /* 0x00011200ff0477ac */ /* 0x000f260008000a00 */
[----:B------:R-:W3:Y:S01]  /*3d20*/  LDC R24, c[0x0][0x370] ;  /* 0x0000dc00ff187b82 */ /* 0x000ee20000000800 */
[----:B------:R-:W-:Y:S01]  /*3d30*/  UMOV UR7, 0x400 ;  /* 0x0000040000077882 */ /* 0x000fe20000000000 */
[----:B------:R-:W-:-:S02]  /*3d40*/  UPLOP3.LUT UP1, UPT, UPT, UPT, UPT, 0x40, 0x4 ;  /* 0x000000000004789c */ /* 0x000fc40003f2e870 */
[----:B------:R-:W-:Y:S01]  /*3d50*/  ULEA UR7, UR37, UR7, 0x18 ;  /* 0x0000000725077291 */ /* 0x000fe2000f8ec0ff */
[----:B------:R-:W-:-:S03]  /*3d60*/  UMOV UR13, URZ ;  /* 0x000000ff000d7c82 */ /* 0x000fc60008000000 */
[----:B------:R-:W3:Y:S01]  /*3d70*/  LDC R3, c[0x0][0xb0c] ;  /* 0x0002c300ff037b82 */ /* 0x000ee20000000800 */
[----:B--2---:R-:W-:Y:S02]  /*3d80*/  UISETP.NE.U32.AND UP3, UPT, UR8, URZ, UPT ;  /* 0x000000ff0800728c */ /* 0x004fe4000bf65070 */
[----:B----4-:R-:W-:-:S05]  /*3d90*/  UISETP.NE.U32.AND UP4, UPT, UR4, URZ, UPT ;  /* 0x000000ff0400728c */ /* 0x010fca000bf85070 */
[----:B------:R-:W2:Y:S01]  /*3da0*/  LDC R22, c[0x0][0xb20] ;  /* 0x0002c800ff167b82 */ /* 0x000ea20000000800 */
[----:B-1----:R-:W-:Y:S01]  /*3db0*/  ISETP.NE.AND P1, PT, R0, 0x1, PT ;  /* 0x000000010000780c */ /* 0x002fe20003f25270 */
[----:B------:R-:W-:Y:S02]  /*3dc0*/  UISETP.NE.AND.EX UP3, UPT, UR9, URZ, UPT, UP3 ;  /* 0x000000ff0900728c */ /* 0x000fe4000bf65330 */
[----:B------:R-:W-:-:S04]  /*3dd0*/  UISETP.NE.AND.EX UP4, UPT, UR5, URZ, UPT, UP4 ;  /* 0x000000ff0500728c */ /* 0x000fc8000bf85340 */
[----:B------:R-:W1:Y:S08]  /*3de0*/  LDC.64 R30, c[0x0][0x348] ;  /* 0x0000d200ff1e7b82 */ /* 0x000e700000000a00 */
[----:B------:R-:W4:Y:S08]  /*3df0*/  LDC.64 R14, c[0x0][0xb10] ;  /* 0x0002c400ff0e7b82 */ /* 0x000f300000000a00 */
[----:B------:R-:W1:Y:S08]  /*3e00*/  LDC.64 R6, c[0x0][0xb18] ;  /* 0x0002c600ff067b82 */ /* 0x000e700000000a00 */
[----:B------:R-:W1:Y:S08]  /*3e10*/  LDC.64 R4, c[0x0][0xb28] ;  /* 0x0002ca00ff047b82 */ /* 0x000e700000000a00 */
[----:B--23--:R-:W1:Y:S02]  /*3e20*/  LDC R23, c[0x0][0x374] ;  /* 0x0000dd00ff177b82 */ /* 0x00ce640000000800 */
.L_x_76:
[C---:B------:R-:W-:Y:S02]  /*3e30*/  LEA R0, R29.reuse, UR7, 0x3 ;  /* 0x000000071d007c11 */ /* 0x040fe4000f8e18ff */
[----:B------:R-:W-:Y:S02]  /*3e40*/  SHF.L.U32 R2, R28, 0x1f, RZ ;  /* 0x0000001f1c027819 */ /* 0x000fe400000006ff */
[----:B------:R-:W-:Y:S02]  /*3e50*/  LEA R16, R29, UR7, 0x4 ;  /* 0x000000071d107c11 */ /* 0x000fe4000f8e20ff */
[----:B--2---:R-:W2:Y:S02]  /*3e60*/  SYNCS.PHASECHK.TRANS64.TRYWAIT P0, [R0+URZ+0x80], R2 ;  /* 0x00008002000075a7 */ /* 0x004ea400080011ff */
[----:B--2---:R-:W-:Y:S05]  /*3e70*/  @!P0 BRA `(.L_x_68) ;  /* 0x00000038001c8947 */ /* 0x004fea0003800000 */
.L_x_142:
[----:B------:R-:W-:Y:S01]  /*3e80*/  ISETP.GE.AND P0, PT, R26, 0x1, PT ;  /* 0x000000011a00780c */ /* 0x000fe20003f06270 */
[----:B------:R-:W3:Y:S01]  /*3e90*/  LDS.128 R16, [R16+0x110] ;  /* 0x0001100010107984 */ /* 0x000ee20000000c00 */
[----:B--2---:R-:W-:Y:S01]  /*3ea0*/  VIADD R0, R0, 0x90 ;  /* 0x0000009000007836 */ /* 0x004fe20000000000 */
[----:B------:R-:W-:Y:S01]  /*3eb0*/  @!PT LDS RZ, [RZ] ;  /* 0x00000000fffff984 */ /* 0x000fe20000000800 */
[----:B------:R-:W-:Y:S01]  /*3ec0*/  @!PT LDS RZ, [RZ] ;  /* 0x00000000fffff984 */ /* 0x000fe20000000800 */
[----:B------:R-:W-:Y:S01]  /*3ed0*/  @!PT LDS RZ, [RZ] ;  /* 0x00000000fffff984 */ /* 0x000fe20000000800 */
[----:B------:R-:W-:Y:S01]  /*3ee0*/  @!PT LDS RZ, [RZ] ;  /* 0x00000000fffff984 */ /* 0x000fe20000000800 */
[----:B------:R2:W-:Y:S06]  /*3ef0*/  MEMBAR.ALL.CTA ;  /* 0x0000000000007992 */ /* 0x0005ec0000008000 */
[----:B--2---:R-:W2:Y:S01]  /*3f00*/  FENCE.VIEW.ASYNC.S ;  /* 0x00000000000073c6 */ /* 0x004ea20000000000 */
[----:B------:R-:W-:Y:S04]  /*3f10*/  PRMT R0, RZ, 0x654, R0 ;  /* 0x00000654ff007816 */ /* 0x000fe80000000000 */
[----:B--2---:R2:W-:Y:S01]  /*3f20*/  SYNCS.ARRIVE.TRANS64.RED.A1T0 RZ, [R0+URZ], RZ ;  /* 0x000000ff00ff79a7 */ /* 0x0045e200081004ff */
[----:B---3--:R-:W-:Y:S11]  /*3f30*/  LOP3.LUT P3, RZ, R18, 0x1, RZ, 0xc0, !PT ;  /* 0x0000000112ff7812 */ /* 0x008ff6000786c0ff */
[----:B------:R-:W-:Y:S02]  /*3f40*/  @!UPT UIADD3 URZ, UPT, UPT, URZ, URZ, URZ ;  /* 0x000000fffffff290 */ /* 0x000fe4000fffe0ff */
[----:B------:R-:W-:Y:S02]  /*3f50*/  @P3 MOV R11, R16 ;  /* 0x00000010000b3202 */ /* 0x000fe40000000f00 */
[----:B------:R-:W-:Y:S01]  /*3f60*/  @P3 LOP3.LUT R10, R17, 0xffff, RZ, 0xc0, !PT ;  /* 0x0000ffff110a3812 */ /* 0x000fe200078ec0ff */
[----:B--2---:R-:W-:Y:S06]  /*3f70*/  @!P0 BRA `(.L_x_69) ;  /* 0x0000000000a48947 */ /* 0x004fec0003800000 */
[-C--:B-1----:R-:W-:Y:S01]  /*3f80*/  IMAD.HI.U32 R0, R23, R7.reuse, RZ ;  /* 0x0000000717007227 */ /* 0x082fe200078e00ff */
[----:B------:R-:W-:Y:S02]  /*3f90*/  ISETP.NE.AND P0, PT, R6, 0x1, PT ;  /* 0x000000010600780c */ /* 0x000fe40003f05270 */
[----:B------:R-:W-:Y:S01]  /*3fa0*/  ISETP.NE.AND P2, PT, R26, 0x1, PT ;  /* 0x000000011a00780c */ /* 0x000fe20003f45270 */
[----:B----4-:R-:W-:Y:S01]  /*3fb0*/  IMAD.HI.U32 R9, R24, R14, RZ ;  /* 0x0000000e18097227 */ /* 0x010fe200078e00ff */
[----:B------:R-:W-:Y:S02]  /*3fc0*/  SHF.R.U32.HI R0, RZ, R22, R0 ;  /* 0x00000016ff007219 */ /* 0x000fe40000011600 */
[----:B------:R-:W-:Y:S01]  /*3fd0*/  ISETP.NE.AND P4, PT, R3, 0x1, PT ;  /* 0x000000010300780c */ /* 0x000fe20003f85270 */
[----:B------:R-:W-:Y:S01]  /*3fe0*/  IMAD.HI.U32 R13, R10, R7, RZ ;  /* 0x000000070a0d7227 */ /* 0x000fe200078e00ff */
[----:B------:R-:W-:Y:S02]  /*3ff0*/  SHF.R.U32.HI R9, RZ, R15, R9 ;  /* 0x0000000fff097219 */ /* 0x000fe40000011609 */
[----:B------:R-:W-:Y:S01]  /*4000*/  SEL R0, R23, R0, !P0 ;  /* 0x0000000017007207 */ /* 0x000fe20004000000 */
[----:B------:R-:W-:Y:S01]  /*4010*/  IMAD.HI.U32 R12, R11, R14, RZ ;  /* 0x0000000e0b0c7227 */ /* 0x000fe200078e00ff */
[----:B------:R-:W-:Y:S03]  /*4020*/  SEL R9, R24, R9, !P4 ;  /* 0x0000000918097207 */ /* 0x000fe60006000000 */
[-C--:B------:R-:W-:Y:S01]  /*4030*/  IMAD.HI.U32 R8, R0, R4.reuse, RZ ;  /* 0x0000000400087227 */ /* 0x080fe200078e00ff */
[----:B------:R-:W-:Y:S03]  /*4040*/  SHF.R.U32.HI R12, RZ, R15, R12 ;  /* 0x0000000fff0c7219 */ /* 0x000fe6000001160c */
[----:B------:R-:W-:Y:S01]  /*4050*/  IMAD.HI.U32 R2, R9, R4, RZ ;  /* 0x0000000409027227 */ /* 0x000fe200078e00ff */
[-C--:B------:R-:W-:Y:S02]  /*4060*/  @P2 SHF.R.U32.HI R0, RZ, R5.reuse, R8 ;  /* 0x00000005ff002219 */ /* 0x080fe40000011608 */
[----:B------:R-:W-:Y:S02]  /*4070*/  SHF.R.U32.HI R8, RZ, R22, R13 ;  /* 0x00000016ff087219 */ /* 0x000fe4000001160d */
[----:B------:R-:W-:Y:S01]  /*4080*/  @P2 SHF.R.U32.HI R9, RZ, R5, R2 ;  /* 0x00000005ff092219 */ /* 0x000fe20000011602 */
[----:B------:R-:W-:Y:S01]  /*4090*/  IMAD R0, R26, R0, RZ ;  /* 0x000000001a007224 */ /* 0x000fe200078e02ff */
[----:B------:R-:W-:Y:S02]  /*40a0*/  SEL R8, R10, R8, !P0 ;  /* 0x000000080a087207 */ /* 0x000fe40004000000 */
[----:B------:R-:W-:Y:S01]  /*40b0*/  SEL R2, R11, R12, !P4 ;  /* 0x0000000c0b027207 */ /* 0x000fe20006000000 */
[----:B------:R-:W-:Y:S01]  /*40c0*/  IMAD R12, R26, R9, RZ ;  /* 0x000000091a0c7224 */ /* 0x000fe200078e02ff */
[C---:B------:R-:W-:Y:S01]  /*40d0*/  ISETP.GE.AND P0, PT, R8.reuse, R0, PT ;  /* 0x000000000800720c */ /* 0x040fe20003f06270 */
[----:B------:R-:W-:Y:S03]  /*40e0*/  IMAD.HI.U32 R0, R8, R4, RZ ;  /* 0x0000000408007227 */ /* 0x000fe600078e00ff */
[----:B------:R-:W-:Y:S02]  /*40f0*/  ISETP.GE.OR P0, PT, R2, R12, P0 ;  /* 0x0000000c0200720c */ /* 0x000fe40000706670 */
[-C--:B------:R-:W-:Y:S04]  /*4100*/  SHF.R.U32.HI R0, RZ, R5.reuse, R0 ;  /* 0x00000005ff007219 */ /* 0x080fe80000011600 */
[----:B------:R-:W-:Y:S05]  /*4110*/  SEL R13, R8, R0, !P2 ;  /* 0x00000000080d7207 */ /* 0x000fea0005000000 */
[----:B------:R-:W-:Y:S02]  /*4120*/  IMAD.MOV R12, RZ, RZ, -R13 ;  /* 0x000000ffff0c7224 */ /* 0x000fe400078e0a0d */
[----:B------:R-:W-:Y:S04]  /*4130*/  @!P0 IMAD.HI.U32 R0, R2, R4, RZ ;  /* 0x0000000402008227 */ /* 0x000fe800078e00ff */
[----:B------:R-:W-:Y:S01]  /*4140*/  IMAD R12, R26, R12, R8 ;  /* 0x0000000c1a0c7224 */ /* 0x000fe200078e0208 */
[----:B------:R-:W-:Y:S04]  /*4150*/  @!P0 SHF.R.U32.HI R0, RZ, R5, R0 ;  /* 0x00000005ff008219 */ /* 0x000fe80000011600 */
[----:B------:R-:W-:Y:S04]  /*4160*/  @!P0 SEL R0, R2, R0, !P2 ;  /* 0x0000000002008207 */ /* 0x000fe80005000000 */
[----:B------:R-:W-:Y:S01]  /*4170*/  @!P0 IADD3 R13, PT, PT, R13, -R0, RZ ;  /* 0x800000000d0d8210 */ /* 0x000fe20007ffe0ff */
[----:B------:R-:W-:Y:S01]  /*4180*/  @!P0 IMAD R0, R9, R12, R0 ;  /* 0x0000000c09008224 */ /* 0x000fe200078e0200 */
[----:B------:R-:W-:Y:S01]  /*4190*/  IADD3 R9, PT, PT, -R8, RZ, RZ ;  /* 0x000000ff08097210 */ /* 0x000fe20007ffe1ff */
[--C-:B------:R-:W-:Y:S02]  /*41a0*/  IMAD.MOV R12, RZ, RZ, -R2.reuse ;  /* 0x000000ffff0c7224 */ /* 0x100fe400078e0a02 */
[----:B------:R-:W-:Y:S02]  /*41b0*/  @!P0 IMAD R8, R13, R26, R2 ;  /* 0x0000001a0d088224 */ /* 0x000fe400078e0202 */
[----:B------:R-:W-:Y:S02]  /*41c0*/  @!P0 IMAD.MOV.U32 R2, RZ, RZ, R0 ;  /* 0x000000ffff028224 */ /* 0x000fe400078e0000 */
[----:B------:R-:W-:Y:S02]  /*41d0*/  IMAD R11, R3, R12, R11 ;  /* 0x0000000c030b7224 */ /* 0x000fe400078e020b */
[----:B------:R-:W-:Y:S02]  /*41e0*/  IMAD R10, R6, R9, R10 ;  /* 0x00000009060a7224 */ /* 0x000fe400078e020a */
[----:B------:R-:W-:Y:S02]  /*41f0*/  IMAD R11, R2, R3, R11 ;  /* 0x00000003020b7224 */ /* 0x000fe400078e020b */
[----:B------:R-:W-:Y:S02]  /*4200*/  IMAD R10, R8, R6, R10 ;  /* 0x00000006080a7224 */ /* 0x000fe400078e020a */
.L_x_69:
[----:B------:R-:W-:Y:S05]  /*4210*/  BRA.U UP1, `(.L_x_70) ;  /* 0x0000000101107547 */ /* 0x000fea000b800000 */
[----:B------:R-:W-:Y:S04]  /*4220*/  MOV R2, UR6 ;  /* 0x0000000600027c02 */ /* 0x000fe80008000f00 */
[----:B------:R-:W-:Y:S04]  /*4230*/  SHF.L.U32 R2, R2, 0x1f, RZ ;  /* 0x0000001f02027819 */ /* 0x000fe800000006ff */
[----:B------:R-:W2:Y:S02]  /*4240*/  SYNCS.PHASECHK.TRANS64.TRYWAIT P0, [UR7+0x78], R2 ;  /* 0x00007802ff0075a7 */ /* 0x000ea40008001107 */
[----:B--2---:R-:W-:Y:S05]  /*4250*/  @!P0 BRA `(.L_x_71) ;  /* 0x0000003400388947 */ /* 0x004fea0003800000 */
.L_x_70:
[----:B------:R-:W-:Y:S02]  /*4260*/  R2UR UR11, R21 ;  /* 0x00000000150b72ca */ /* 0x000fe400000e0000 */
[----:B------:R-:W-:Y:S02]  /*4270*/  R2UR UR10, R20 ;  /* 0x00000000140a72ca */ /* 0x000fe400000e0000 */
[----:B------:R-:W-:Y:S04]  /*4280*/  ISETP.NE.U32.AND P2, PT, RZ, UR4, PT ;  /* 0x00000004ff007c0c */ /* 0x000fe8000bf45070 */
[----:B------:R-:W-:Y:S05]  /*4290*/  ISETP.NE.AND.EX P2, PT, RZ, UR5, PT, P2 ;  /* 0x00000005ff007c0c */ /* 0x000fea000bf45320 */
[----:B------:R-:W-:Y:S02]  /*42a0*/  USHF.L.U32 UR11, UR11, 0x6, URZ ;  /* 0x000000060b0b7899 */ /* 0x000fe400080006ff */
[----:B------:R-:W-:Y:S01]  /*42b0*/  USHF.L.U32 UR10, UR10, 0x6, URZ ;  /* 0x000000060a0a7899 */ /* 0x000fe200080006ff */
[----:B------:R-:W-:Y:S11]  /*42c0*/  BRA.U !UP4, `(.L_x_72) ;  /* 0x000000010c347547 */ /* 0x000ff6000b800000 */
[----:B------:R-:W-:Y:S01]  /*42d0*/  UPLOP3.LUT UP0, UPT, UPT, UPT, UP3, 0x80, 0x8 ;  /* 0x000000000008789c */ /* 0x000fe20003f0f030 */
[----:B--2---:R-:W-:Y:S02]  /*42e0*/  HFMA2 R0, -RZ, RZ, 0, 5.9604644775390625e-08 ;  /* 0x00000001ff007431 */ /* 0x004fe400000001ff */
[----:B------:R-:W-:Y:S03]  /*42f0*/  IMAD.MOV.U32 R60, RZ, RZ, 0x1 ;  /* 0x00000001ff3c7424 */ /* 0x000fe600078e00ff */
[----:B------:R-:W-:Y:S05]  /*4300*/  PLOP3.LUT P0, PT, PT, PT, UP0, 0x80, 0x8 ;  /* 0x000000000008781c */ /* 0x000fea0003f0f008 */
[----:B------:R-:W2:Y:S01]  /*4310*/  @UP0 LDCU.64 UR14, c[0x0][0x888] ;  /* 0x00011100ff0e07ac */ /* 0x000ea20008000a00 */
[----:B------:R-:W-:Y:S07]  /*4320*/  @UP0 UIMAD UR8, UR36, UR4, URZ ;  /* 0x00000004240802a4 */ /* 0x000fee000f8e02ff */
[----:B------:R-:W-:Y:S01]  /*4330*/  @!P0 PRMT R60, R0, 0x7610, R60 ;  /* 0x00007610003c8816 */ /* 0x000fe2000000003c */
[----:B--2---:R-:W-:Y:S03]  /*4340*/  @UP0 UIMAD.WIDE UR14, UR8, 0x4, UR14 ;  /* 0x00000004080e08a5 */ /* 0x004fe6000f8e020e */
[----:B------:R-:W2:Y:S03]  /*4350*/  @!UP0 LDCU UR8, c[0x0][0x880] ;  /* 0x00011000ff0887ac */ /* 0x000ea60008000800 */
[----:B------:R-:W-:Y:S01]  /*4360*/  IMAD.U32 R8, RZ, RZ, UR14 ;  /* 0x0000000eff087e24 */ /* 0x000fe2000f8e00ff */
[----:B------:R-:W-:Y:S05]  /*4370*/  MOV R9, UR15 ;  /* 0x0000000f00097c02 */ /* 0x000fea0008000f00 */
[----:B-----5:R3:W5:Y:S02]  /*4380*/  @P0 LDG.E R35, desc[UR46][R8.64] ;  /* 0x0000002e08230981 */ /* 0x020764000c1e1900 */
[----:B--23--:R-:W-:Y:S07]  /*4390*/  @!P0 IMAD.U32 R35, RZ, RZ, UR8 ;  /* 0x00000008ff238e24 */ /* 0x00cfee000f8e00ff */
.L_x_72:
[----:B-----5:R-:W-:Y:S01]  /*43a0*/  @!P2 FSETP.EQ.AND P0, PT, R35, RZ, PT ;  /* 0x000000ff2300a20b */ /* 0x020fe20003f02000 */
[----:B------:R-:W-:Y:S01]  /*43b0*/  @!UPT UIADD3 URZ, UPT, UPT, URZ, URZ, URZ ;  /* 0x000000fffffff290 */ /* 0x000fe2000fffe0ff */
[----:B------:R-:W-:Y:S11]  /*43c0*/  @!P2 BRA `(.L_x_73) ;  /* 0x000000000014a947 */ /* 0x000ff60003800000 */
[----:B------:R-:W-:Y:S02]  /*43d0*/  LOP3.LUT P2, RZ, R60, 0xff, RZ, 0xc0, !PT ;  /* 0x000000ff3cff7812 */ /* 0x000fe4000784c0ff */
[----:B------:R-:W-:Y:S04]  /*43e0*/  PLOP3.LUT P0, PT, PT, PT, UP0, 0x80, 0x8 ;  /* 0x000000000008781c */ /* 0x000fe80003f0f008 */
[----:B------:R-:W-:Y:S07]  /*43f0*/  PLOP3.LUT P0, PT, P0, PT, PT, 0x8, 0x80 ;  /* 0x000000000080781c */ /* 0x000fee000070e170 */
[----:B------:R-:W-:Y:S11]  /*4400*/  @P2 FSETP.EQ.AND P0, PT, R35, RZ, PT ;  /* 0x000000ff2300220b */ /* 0x000ff60003f02000 */
[----:B------:R-:W-:Y:S02]  /*4410*/  @!UPT UIADD3 URZ, UPT, UPT, URZ, URZ, URZ ;  /* 0x000000fffffff290 */ /* 0x000fe4000fffe0ff */
.L_x_73:
[----:B------:R-:W-:Y:S01]  /*4420*/  ULEA UR15, UR13, UR7, 0x3 ;  /* 0x000000070d0f7291 */ /* 0x000fe2000f8e18ff */
[----:B------:R-:W-:Y:S02]  /*4430*/  SHF.L.U32 R9, R32, 0x1f, RZ ;  /* 0x0000001f20097819 */ /* 0x000fe400000006ff */
[----:B------:R-:W-:Y:S04]  /*4440*/  ELECT P4, URZ, PT ;  /* 0x0000000000ff782f */ /* 0x000fe80003880000 */
[----:B------:R-:W-:Y:S02]  /*4450*/  PLOP3.LUT P4, PT, P0, P4, PT, 0xf2, 0x2f ;  /* 0x00000000002f781c */ /* 0x000fe40000789e72 */
[----:B------:R-:W3:Y:S11]  /*4460*/  SYNCS.PHASECHK.TRANS64.TRYWAIT P2, [UR15+0x58], R9 ;  /* 0x00005809ff0075a7 */ /* 0x000ef6000804110f */
[----:B-1----:R-:W-:Y:S05]  /*4470*/  @!P4 IADD3 R8, P0, PT, R30, 0x580, RZ ;  /* 0x000005801e08c810 */ /* 0x002fea0007f1e0ff */
[----:B--2---:R-:W-:Y:S01]  /*4480*/  @!P4 IMAD.X R2, RZ, RZ, R31, P0 ;  /* 0x000000ffff02c224 */ /* 0x004fe200000e061f */
[----:B---3--:R-:W-:Y:S07]  /*4490*/  @!P2 BRA `(.L_x_74) ;  /* 0x0000003000c0a947 */ /* 0x008fee0003800000 */
.L_x_145:
[----:B------:R-:W2:Y:S01]  /*44a0*/  LDC.64 R12, c[0x0][0xb18] ;  /* 0x0002c600ff0c7b82 */ /* 0x000ea20000000a00 */
[----:B------:R-:W-:Y:S01]  /*44b0*/  @!P4 R2UR UR8, R2 ;  /* 0x000000000208c2ca */ /* 0x000fe200000e0000 */
[----:B------:R-:W-:Y:S01]  /*44c0*/  VOTEU.ALL UP2, P4 ;  /* 0x0000000000ff7886 */ /* 0x000fe20002040000 */
[----:B------:R-:W-:Y:S01]  /*44d0*/  @!P4 R2UR UR9, R8 ;  /* 0x000000000809c2ca */ /* 0x000fe200000e0000 */
[----:B------:R-:W-:Y:S01]  /*44e0*/  VOTEU.ALL UP1, P4 ;  /* 0x0000000000ff7886 */ /* 0x000fe20002020000 */
[----:B-1----:R-:W-:Y:S03]  /*44f0*/  @!P4 IMAD.MOV.U32 R0, RZ, RZ, 0x1000 ;  /* 0x00001000ff00c424 */ /* 0x002fe600078e00ff */
[----:B------:R-:W1:Y:S01]  /*4500*/  @!P1 LDC R2, c[0x0][0xb0c] ;  /* 0x0002c300ff029b82 */ /* 0x000e620000000800 */
[----:B------:R-:W-:Y:S01]  /*4510*/  UMOV UR20, 0x0 ;  /* 0x0000000000147882 */ /* 0x000fe20000000000 */
[----:B------:R-:W-:Y:S01]  /*4520*/  UMOV UR21, 0x10000000 ;  /* 0x1000000000157882 */ /* 0x000fe20000000000 */
[----:B------:R-:W-:Y:S01]  /*4530*/  UMOV UR12, UR36 ;  /* 0x00000024000c7c82 */ /* 0x000fe20008000000 */
[----:B------:R-:W-:Y:S01]  /*4540*/  UIADD3 UR14, UPT, UPT, UR13, 0x1, URZ ;  /* 0x000000010d0e7890 */ /* 0x000fe2000fffe0ff */
[----:B------:R-:W-:Y:S01]  /*4550*/  @P3 SHF.R.U32.HI R27, RZ, 0x10, R17 ;  /* 0x00000010ff1b3819 */ /* 0x000fe20000011611 */
[----:B------:R-:W-:Y:S02]  /*4560*/  VIADD R29, R29, 0x1 ;  /* 0x000000011d1d7836 */ /* 0x000fe40000000000 */
[----:B------:R-:W-:Y:S01]  /*4570*/  IMAD.U32 R9, RZ, RZ, UR8 ;  /* 0x00000008ff097e24 */ /* 0x000fe2000f8e00ff */
[----:B------:R-:W-:Y:S01]  /*4580*/  @!UP2 ULEA UR8, UR13, UR7, 0xc ;  /* 0x000000070d08a291 */ /* 0x000fe2000f8e60ff */
[----:B------:R-:W-:Y:S01]  /*4590*/  IMAD.U32 R8, RZ, RZ, UR9 ;  /* 0x00000009ff087e24 */ /* 0x000fe2000f8e00ff */
[----:B------:R-:W-:Y:S02]  /*45a0*/  UIADD3 UR9, UPT, UPT, UR15, 0x40, URZ ;  /* 0x000000400f097890 */ /* 0x000fe4000fffe0ff */
[----:B------:R-:W-:Y:S01]  /*45b0*/  @!P4 R2UR UR19, R9 ;  /* 0x000000000913c2ca */ /* 0x000fe200000e0000 */
[----:B------:R-:W-:Y:S01]  /*45c0*/  @!UP2 UIADD3 UR8, UPT, UPT, UR8, 0x200, URZ ;  /* 0x000002000808a890 */ /* 0x000fe2000fffe0ff */
[----:B------:R-:W-:Y:S01]  /*45d0*/  @!P4 R2UR UR18, R8 ;  /* 0x000000000812c2ca */ /* 0x000fe200000e0000 */
[----:B------:R-:W-:Y:S01]  /*45e0*/  UISETP.NE.AND UP5, UPT, UR14, 0x3, UPT ;  /* 0x000000030e00788c */ /* 0x000fe2000bfa5270 */
[----:B------:R-:W3:Y:S01]  /*45f0*/  LDC.64 R8, c[0x0][0xb10] ;  /* 0x0002c400ff087b82 */ /* 0x000ee20000000a00 */
[----:B------:R-:W-:Y:S02]  /*4600*/  UPRMT UR16, UR37, 0x654, UR9 ;  /* 0x0000065425107896 */ /* 0x000fe40008000009 */
[----:B------:R-:W-:Y:S02]  /*4610*/  USEL UR17, URZ, 0x1, UP5 ;  /* 0x00000001ff117887 */ /* 0x000fe4000a800000 */
[----:B------:R-:W-:Y:S04]  /*4620*/  USEL UR14, UR14, URZ, UP5 ;  /* 0x000000ff0e0e7287 */ /* 0x000fe8000a800000 */
[----:B------:R-:W-:Y:S01]  /*4630*/  ULEA UR13, UR14, UR7, 0x3 ;  /* 0x000000070e0d7291 */ /* 0x000fe2000f8e18ff */
[----:B------:R-:W-:Y:S01]  /*4640*/  LOP3.LUT R32, R32, UR17, RZ, 0x3c, !PT ;  /* 0x0000001120207c12 */ /* 0x000fe2000f8e3cff */
[----:B------:R1:W-:Y:S01]  /*4650*/  @!UP1 UTMALDG.3D [UR8], [UR18], desc[UR20] ;  /* 0x00001408120095b4 */ /* 0x0003e20008011000 */
[----:B------:R5:W-:Y:S02]  /*4660*/  @!P4 SYNCS.ARRIVE.TRANS64.RED.A0TR RZ, [UR15+0x40], R0 ;  /* 0x00004000ffffc9a7 */ /* 0x000be4000830040f */
[----:B------:R-:W-:Y:S01]  /*4670*/  SHF.L.U32 R20, R32, 0x1f, RZ ;  /* 0x0000001f20147819 */ /* 0x000fe200000006ff */
[C---:B---3--:R-:W-:Y:S01]  /*4680*/  @!P1 IMAD.HI.U32 R8, R11.reuse, R8, RZ ;  /* 0x000000080b089227 */ /* 0x048fe200078e00ff */
[----:B--2---:R-:W-:Y:S02]  /*4690*/  @!P1 ISETP.NE.AND P0, PT, R12, 0x1, PT ;  /* 0x000000010c00980c */ /* 0x004fe40003f05270 */
[----:B-1----:R-:W-:Y:S01]  /*46a0*/  @!P1 ISETP.NE.AND P2, PT, R2, 0x1, PT ;  /* 0x000000010200980c */ /* 0x002fe20003f45270 */
[----:B------:R-:W-:Y:S01]  /*46b0*/  SYNCS.ARRIVE.TRANS64.RED.A1T0 RZ, [UR16], RZ ;  /* 0x000000ffffff79a7 */ /* 0x000fe20008100410 */
[C---:B------:R-:W-:Y:S01]  /*46c0*/  @!P1 IMAD.HI.U32 R13, R10.reuse, R13, RZ ;  /* 0x0000000d0a0d9227 */ /* 0x040fe200078e00ff */
[----:B------:R-:W-:Y:S04]  /*46d0*/  @!P1 SHF.R.U32.HI R8, RZ, R9, R8 ;  /* 0x00000009ff089219 */ /* 0x000fe80000011608 */
[----:B------:R-:W-:Y:S01]  /*46e0*/  @!P1 SEL R8, R11, R8, !P2 ;  /* 0x000000080b089207 */ /* 0x000fe20005000000 */
[----:B------:R-:W1:Y:S01]  /*46f0*/  SYNCS.PHASECHK.TRANS64.TRYWAIT P5, [UR13+0x58], R20 ;  /* 0x00005814ff0075a7 */ /* 0x000e6200080a110d */
[----:B-----5:R-:W2:Y:S02]  /*4700*/  @!P1 LDC R0, c[0x0][0xb20] ;  /* 0x0002c800ff009b82 */ /* 0x020ea40000000800 */
[----:B--2---:R-:W-:Y:S04]  /*4710*/  @!P1 SHF.R.U32.HI R0, RZ, R0, R13 ;  /* 0x00000000ff009219 */ /* 0x004fe8000001160d */
[----:B------:R-:W-:Y:S05]  /*4720*/  @!P1 SEL R9, R10, R0, !P0 ;  /* 0x000000000a099207 */ /* 0x000fea0004000000 */
[----:B------:R-:W-:Y:S02]  /*4730*/  @!P1 IMAD.IADD R0, R9, 0x1, -R8 ;  /* 0x0000000109009824 */ /* 0x000fe400078e0a08 */
[----:B------:R-:W-:Y:S02]  /*4740*/  @!P1 IMAD.IADD R8, R8, 0x1, -R9 ;  /* 0x0000000108089824 */ /* 0x000fe400078e0a09 */
[----:B------:R-:W-:Y:S02]  /*4750*/  @!P1 IMAD R11, R0, R2, R11 ;  /* 0x00000002000b9224 */ /* 0x000fe400078e020b */
[----:B------:R-:W-:Y:S01]  /*4760*/  @!P1 IMAD R10, R8, R12, R10 ;  /* 0x0000000c080a9224 */ /* 0x000fe200078e020a */
[----:B-1----:R-:W-:Y:S06]  /*4770*/  @!P5 BRA `(.L_x_75) ;  /* 0x000000300020d947 */ /* 0x002fec0003800000 */
.L_x_147:
[----:B------:R-:W-:Y:S01]  /*4780*/  @!P4 IADD3 R2, P0, PT, R30, 0x580, RZ ;  /* 0x000005801e02c810 */ /* 0x000fe20007f1e0ff */
[----:B------:R-:W-:Y:S01]  /*4790*/  UMOV UR18, 0x0 ;  /* 0x0000000000127882 */ /* 0x000fe20000000000 */
[----:B------:R-:W-:Y:S01]  /*47a0*/  UMOV UR19, 0x10000000 ;  /* 0x1000000000137882 */ /* 0x000fe20000000000 */
[----:B------:R-:W-:Y:S01]  /*47b0*/  VOTEU.ALL UP1, P4 ;  /* 0x0000000000ff7886 */ /* 0x000fe20002020000 */
[----:B------:R-:W-:Y:S01]  /*47c0*/  @!P4 R2UR UR9, R2 ;  /* 0x000000000209c2ca */ /* 0x000fe200000e0000 */
[----:B-1----:R-:W-:Y:S01]  /*47d0*/  @!P4 IMAD.X R0, RZ, RZ, R31, P0 ;  /* 0x000000ffff00c224 */ /* 0x002fe200000e061f */
[----:B------:R-:W-:Y:S01]  /*47e0*/  UMOV UR12, UR36 ;  /* 0x00000024000c7c82 */ /* 0x000fe20008000000 */
[----:B------:R-:W-:Y:S01]  /*47f0*/  @P3 R2UR UR36, R27 ;  /* 0x000000001b2432ca */ /* 0x000fe200000e0000 */
[----:B------:R-:W-:Y:S01]  /*4800*/  @!UP1 ULEA UR15, UR14, UR7, 0xc ;  /* 0x000000070e0f9291 */ /* 0x000fe2000f8e60ff */
[----:B------:R-:W-:Y:S01]  /*4810*/  ISETP.NE.AND P0, PT, R29, 0x2, PT ;  /* 0x000000021d00780c */ /* 0x000fe20003f05270 */
[----:B------:R-:W-:Y:S01]  /*4820*/  @!UP1 UIADD3 UR10, UPT, UPT, UR10, 0x20, URZ ;  /* 0x000000200a0a9890 */ /* 0x000fe2000fffe0ff */
[----:B------:R-:W-:Y:S01]  /*4830*/  @!P4 R2UR UR8, R0 ;  /* 0x000000000008c2ca */ /* 0x000fe200000e0000 */
[----:B------:R-:W-:Y:S01]  /*4840*/  IMAD.IADD R20, R10, 0x1, R58 ;  /* 0x000000010a147824 */ /* 0x000fe200078e023a */
[----:B------:R-:W-:Y:S01]  /*4850*/  SEL R0, RZ, 0x1, P0 ;  /* 0x00000001ff007807 */ /* 0x000fe20000000000 */
[----:B------:R-:W-:Y:S01]  /*4860*/  IMAD.IADD R21, R11, 0x1, R59 ;  /* 0x000000010b157824 */ /* 0x000fe200078e023b */
[----:B------:R-:W-:Y:S02]  /*4870*/  SEL R29, R29, RZ, P0 ;  /* 0x000000ff1d1d7207 */ /* 0x000fe40000000000 */
[----:B------:R-:W-:Y:S01]  /*4880*/  IMAD.U32 R8, RZ, RZ, UR9 ;  /* 0x00000009ff087e24 */ /* 0x000fe2000f8e00ff */
[----:B------:R-:W-:Y:S01]  /*4890*/  UIADD3 UR9, UPT, UPT, UR13, 0x40, URZ ;  /* 0x000000400d097890 */ /* 0x000fe2000fffe0ff */
[----:B------:R-:W-:Y:S03]  /*48a0*/  LOP3.LUT R28, R28, R0, RZ, 0x3c, !PT ;  /* 0x000000001c1c7212 */ /* 0x000fe600078e3cff */
[----:B------:R-:W-:Y:S02]  /*48b0*/  @!P4 R2UR UR16, R8 ;  /* 0x000000000810c2ca */ /* 0x000fe400000e0000 */
[----:B------:R-:W-:Y:S01]  /*48c0*/  IMAD.U32 R9, RZ, RZ, UR8 ;  /* 0x00000008ff097e24 */ /* 0x000fe2000f8e00ff */
[----:B------:R-:W-:Y:S01]  /*48d0*/  @!UP1 UIADD3 UR8, UPT, UPT, UR15, 0x200, URZ ;  /* 0x000002000f089890 */ /* 0x000fe2000fffe0ff */
[----:B------:R-:W-:Y:S01]  /*48e0*/  VOTEU.ALL UP1, P4 ;  /* 0x0000000000ff7886 */ /* 0x000fe20002020000 */
[----:B------:R-:W-:Y:S02]  /*48f0*/  UPRMT UR15, UR37, 0x654, UR9 ;  /* 0x00000654250f7896 */ /* 0x000fe40008000009 */
[----:B------:R-:W-:Y:S11]  /*4900*/  @!P4 R2UR UR17, R9 ;  /* 0x000000000911c2ca */ /* 0x000ff600000e0000 */
[----:B------:R-:W-:Y:S02]  /*4910*/  @!UPT UIADD3 URZ, UPT, UPT, URZ, URZ, URZ ;  /* 0x000000fffffff290 */ /* 0x000fe4000fffe0ff */
[----:B------:R2:W-:Y:S01]  /*4920*/  @!UP1 UTMALDG.3D [UR8], [UR16], desc[UR18] ;  /* 0x00001208100095b4 */ /* 0x0005e20008011000 */
[----:B------:R2:W-:Y:S01]  /*4930*/  @!P4 SYNCS.ARRIVE.TRANS64.RED.A0TR RZ, [UR13+0x40], R25 ;  /* 0x00004019ffffc9a7 */ /* 0x0005e2000830040d */
[----:B------:R-:W-:Y:S04]  /*4940*/  UIADD3 UR13, UPT, UPT, UR14, 0x1, URZ ;  /* 0x000000010e0d7890 */ /* 0x000fe8000fffe0ff */
[----:B------:R-:W-:Y:S04]  /*4950*/  UISETP.NE.AND UP1, UPT, UR13, 0x3, UPT ;  /* 0x000000030d00788c */ /* 0x000fe8000bf25270 */
[----:B------:R-:W-:Y:S02]  /*4960*/  USEL UR14, URZ, 0x1, UP1 ;  /* 0x00000001ff0e7887 */ /* 0x000fe40008800000 */
[----:B------:R-:W-:Y:S02]  /*4970*/  USEL UR13, UR13, URZ, UP1 ;  /* 0x000000ff0d0d7287 */ /* 0x000fe40008800000 */
[----:B------:R-:W-:Y:S02]  /*4980*/  UPLOP3.LUT UP1, UPT, UPT, UPT, UPT, 0x80, 0x8 ;  /* 0x000000000008789c */ /* 0x000fe40003f2f070 */
[----:B------:R-:W-:Y:S01]  /*4990*/  LOP3.LUT R32, R32, UR14, RZ, 0x3c, !PT ;  /* 0x0000000e20207c12 */ /* 0x000fe2000f8e3cff */
[----:B------:R-:W-:Y:S01]  /*49a0*/  SYNCS.ARRIVE.TRANS64.RED.A1T0 RZ, [UR15], RZ ;  /* 0x000000ffffff79a7 */ /* 0x000fe2000810040f */
[----:B------:R-:W-:Y:S07]  /*49b0*/  @P3 BRA `(.L_x_76) ;  /* 0xfffffff4001c3947 */ /* 0x000fee000383ffff */
[----:B------:R-:W-:Y:S01]  /*49c0*/  UIADD3 UR7, UPT, UPT, UR7, 0x58, URZ ;  /* 0x0000005807077890 */ /* 0x000fe2000fffe0ff */
[----:B------:R-:W-:-:S03]  /*49d0*/  SHF.L.U32 R2, R32, 0x1f, RZ ;  /* 0x0000001f20027819 */ /* 0x000fc600000006ff */
[----:B------:R-:W-:-:S09]  /*49e0*/  ULEA UR4, UR13, UR7, 0x3 ;  /* 0x000000070d047291 */ /* 0x000fd2000f8e18ff */
[----:B------:R-:W1:Y:S02]  /*49f0*/  SYNCS.PHASECHK.TRANS64.TRYWAIT P0, [UR4], R2 ;  /* 0x00000002ff0075a7 */ /* 0x000e640008001104 */
[----:B-1----:R-:W-:Y:S05]  /*4a00*/  @!P0 BRA `(.L_x_77) ;  /* 0x0000002c00948947 */ /* 0x002fea0003800000 */
.L_x_149:
        /* <DEDUP_REMOVED lines=9> */
.L_x_151:
[----:B------:R-:W-:-:S04]  /*4aa0*/  UIADD3 UR5, UPT, UPT, UR5, 0x1, URZ ;  /* 0x0000000105057890 */ /* 0x000fc8000fffe0ff */
[----:B------:R-:W-:-:S04]  /*4ab0*/  UISETP.NE.AND UP0, UPT, UR5, 0x3, UPT ;  /* 0x000000030500788c */ /* 0x000fc8000bf05270 */
[----:B------:R-:W-:Y:S02]  /*4ac0*/  USEL UR4, URZ, 0x1, UP0 ;  /* 0x00000001ff047887 */ /* 0x000fe40008000000 */
[----:B------:R-:W-:-:S04]  /*4ad0*/  USEL UR5, UR5, URZ, UP0 ;  /* 0x000000ff05057287 */ /* 0x000fc80008000000 */
[----:B------:R-:W-:Y:S01]  /*4ae0*/  ULEA UR5, UR5, UR7, 0x3 ;  /* 0x0000000705057291 */ /* 0x000fe2000f8e18ff */
[----:B-1----:R-:W-:-:S04]  /*4af0*/  LOP3.LUT R2, R32, UR4, RZ, 0x3c, !PT ;  /* 0x0000000420027c12 */ /* 0x002fc8000f8e3cff */
[----:B------:R-:W-:Y:S01]  /*4b00*/  SHF.L.U32 R2, R2, 0x1f, RZ ;  /* 0x0000001f02027819 */ /* 0x000fe200000006ff */
[----:B------:R-:W-:-:S07]  /*4b10*/  IMAD.U32 R0, RZ, RZ, UR5 ;  /* 0x00000005ff007e24 */ /* 0x000fce000f8e00ff */
.L_x_79:
[----:B-1----:R1:W3:Y:S02]  /*4b20*/  SYNCS.PHASECHK.TRANS64.TRYWAIT P0, [R0+URZ], R2 ;  /* 0x00000002000075a7 */ /* 0x0022e400080011ff */
[----:B---3--:R-:W-:Y:S05]  /*4b30*/  @!P0 NANOSLEEP.SYNCS 0x989680 ;  /* 0x009896800000895d */ /* 0x008fea0003900000 */
[----:B------:R-:W3:Y:S02]  /*4b40*/  @!P0 SYNCS.PHASECHK.TRANS64 P0, [R0+URZ], R2 ;  /* 0x00000002000085a7 */ /* 0x000ee400080010ff */
[----:B--23--:R-:W-:Y:S05]  /*4b50*/  @P0 EXIT ;  /* 0x000000000000094d */ /* 0x00cfea0003800000 */
[----:B------:R-:W-:Y:S05]  /*4b60*/  BRA `(.L_x_79) ;  /* 0xfffffffc00ec7947 */ /* 0x000fea000383ffff */
.L_x_67:
[----:B------:R-:W-:-:S06]  /*4b70*/  UISETP.GE.AND UP1, UPT, UR8, 0x4, UPT ;  /* 0x000000040800788c */ /* 0x000fcc000bf26270 */
[----:B------:R-:W-:-:S13]  /*4b80*/  PLOP3.LUT P0, PT, PT, PT, UP1, 0x80, 0x8 ;  /* 0x000000000008781c */ /* 0x000fda0003f0f018 */
[----:B------:R-:W-:Y:S05]  /*4b90*/  @!P0 EXIT ;  /* 0x000000000000894d */ /* 0x000fea0003800000 */
[----:B------:R-:W-:Y:S01]  /*4ba0*/  BAR.SYNC.DEFER_BLOCKING 0x6, 0xa0 ;  /* 0x0182800000007b1d */ /* 0x000fe20000010000 */
[C---:B------:R-:W-:Y:S01]  /*4bb0*/  IMAD.SHL.U32 R3, R70.reuse, 0x20, RZ ;  /* 0x0000002046037824 */ /* 0x040fe200078e00ff */
[C---:B------:R-:W-:Y:S01]  /*4bc0*/  LOP3.LUT P0, RZ, R70.reuse, 0x4, RZ, 0xc0, !PT ;  /* 0x0000000446ff7812 */ /* 0x040fe2000780c0ff */
[C---:B------:R-:W-:Y:S02]  /*4bd0*/  IMAD.SHL.U32 R64, R70.reuse, 0x10, RZ ;  /* 0x0000001046407824 */ /* 0x040fe400078e00ff */
[C---:B------:R-:W-:Y:S01]  /*4be0*/  IMAD.SHL.U32 R2, R70.reuse, 0x4, RZ ;  /* 0x0000000446027824 */ /* 0x040fe200078e00ff */
[----:B------:R-:W-:Y:S02]  /*4bf0*/  UMOV UR48, 0x400 ;  /* 0x0000040000307882 */ /* 0x000fe40000000000 */
[----:B------:R-:W1:Y:S01]  /*4c00*/  LDC R63, c[0x0][0x370] ;  /* 0x0000dc00ff3f7b82 */ /* 0x000e620000000800 */
[----:B------:R-:W-:Y:S01]  /*4c10*/  ULEA UR48, UR37, UR48, 0x18 ;  /* 0x0000003025307291 */ /* 0x000fe2000f8ec0ff */
[----:B------:R-:W-:Y:S01]  /*4c20*/  LOP3.LUT R4, R3, 0xc0, RZ, 0xc0, !PT ;  /* 0x000000c003047812 */ /* 0x000fe200078ec0ff */
[----:B------:R-:W-:Y:S01]  /*4c30*/  IMAD.U32 R32, R70, 0x10000, RZ ;  /* 0x0001000046207824 */ /* 0x000fe200078e00ff */
[----:B------:R-:W-:Y:S01]  /*4c40*/  LOP3.LUT R64, R64, 0x600, RZ, 0xc0, !PT ;  /* 0x0000060040407812 */ /* 0x000fe200078ec0ff */
[----:B------:R-:W-:Y:S01]  /*4c50*/  IMAD.MOV.U32 R69, RZ, RZ, 0x10 ;  /* 0x00000010ff457424 */ /* 0x000fe200078e00ff */
[----:B------:R-:W-:Y:S01]  /*4c60*/  LOP3.LUT R2, R4, 0x18, R2, 0xf8, !PT ;  /* 0x0000001804027812 */ /* 0x000fe200078ef802 */
[----:B------:R-:W-:Y:S01]  /*4c70*/  IMAD.MOV.U32 R31, RZ, RZ, RZ ;  /* 0x000000ffff1f7224 */ /* 0x000fe200078e00ff */
[----:B------:R-:W2:Y:S01]  /*4c80*/  LDC R28, c[0x0][0xb0c] ;  /* 0x0002c300ff1c7b82 */ /* 0x000ea20000000800 */
[----:B------:R-:W-:Y:S01]  /*4c90*/  SHF.R.U32.HI R4, RZ, 0x1, R70 ;  /* 0x00000001ff047819 */ /* 0x000fe20000011646 */
[----:B------:R-:W-:Y:S01]  /*4ca0*/  IMAD.MOV.U32 R68, RZ, RZ, RZ ;  /* 0x000000ffff447224 */ /* 0x000fe200078e00ff */
[--C-:B------:R-:W-:Y:S01]  /*4cb0*/  LOP3.LUT R64, R64, 0x20, R3.reuse, 0xf8, !PT ;  /* 0x0000002040407812 */ /* 0x100fe200078ef803 */
[----:B------:R-:W-:Y:S01]  /*4cc0*/  IMAD.MOV.U32 R73, RZ, RZ, RZ ;  /* 0x000000ffff497224 */ /* 0x000fe200078e00ff */
[----:B------:R-:W-:Y:S01]  /*4cd0*/  LOP3.LUT R32, R32, 0x600000, RZ, 0xc0, !PT ;  /* 0x0060000020207812 */ /* 0x000fe200078ec0ff */
[----:B------:R-:W-:Y:S01]  /*4ce0*/  IMAD.MOV.U32 R67, RZ, RZ, RZ ;  /* 0x000000ffff437224 */ /* 0x000fe200078e00ff */
[----:B------:R-:W-:Y:S01]  /*4cf0*/  LOP3.LUT R2, R2, 0x8, R4, 0x78, !PT ;  /* 0x0000000802027812 */ /* 0x000fe200078e7804 */
[----:B------:R-:W4:Y:S01]  /*4d00*/  LDC R61, c[0x0][0xb20] ;  /* 0x0002c800ff3d7b82 */ /* 0x000f220000000800 */
[----:B------:R-:W3:Y:S01]  /*4d10*/  LDS R0, [UR48+0x130] ;  /* 0x00013030ff007984 */ /* 0x000ee20008000800 */
[----:B------:R-:W-:Y:S01]  /*4d20*/  LOP3.LUT R64, R64, 0x100, R3, 0xf8, !PT ;  /* 0x0000010040407812 */ /* 0x000fe200078ef803 */
[----:B------:R-:W1:Y:S01]  /*4d30*/  LDCU.64 UR54, c[0x0][0x348] ;  /* 0x00006900ff3677ac */ /* 0x000e620008000a00 */
[----:B------:R-:W-:-:S02]  /*4d40*/  LOP3.LUT R70, R70, 0x60, RZ, 0xc0, !PT ;  /* 0x0000006046467812 */ /* 0x000fc400078ec0ff */
[----:B------:R-:W-:Y:S01]  /*4d50*/  LOP3.LUT R64, R64, R2, RZ, 0xfc, !PT ;  /* 0x0000000240407212 */ /* 0x000fe200078efcff */
[----:B------:R-:W1:Y:S01]  /*4d60*/  LDCU.64 UR38, c[0x0][0x888] ;  /* 0x00011100ff2677ac */ /* 0x000e620008000a00 */
[----:B------:R-:W1:Y:S01]  /*4d70*/  LDC R27, c[0x0][0xb30] ;  /* 0x0002cc00ff1b7b82 */ /* 0x000e620000000800 */
[----:B------:R-:W-:Y:S01]  /*4d80*/  SEL R69, R69, 0xfffffff0, !P0 ;  /* 0xfffffff045457807 */ /* 0x000fe20004000000 */
[----:B------:R-:W1:Y:S01]  /*4d90*/  LDCU.64 UR44, c[0x0][0x890] ;  /* 0x00011200ff2c77ac */ /* 0x000e620008000a00 */
[----:B------:R-:W-:-:S05]  /*4da0*/  UMOV UR51, 0x1 ;  /* 0x0000000100337882 */ /* 0x000fca0000000000 */
[----:B------:R-:W1:Y:S01]  /*4db0*/  LDC.64 R56, c[0x0][0xb10] ;  /* 0x0002c400ff387b82 */ /* 0x000e620000000a00 */
[----:B------:R-:W-:Y:S01]  /*4dc0*/  UMOV UR56, URZ ;  /* 0x000000ff00387c82 */ /* 0x000fe20008000000 */
[----:B------:R-:W-:Y:S01]  /*4dd0*/  UIADD3 UR52, UPT, UPT, UR48, 0x200, URZ ;  /* 0x0000020030347890 */ /* 0x000fe2000fffe0ff */
[----:B------:R-:W-:Y:S01]  /*4de0*/  UMOV UR50, URZ ;  /* 0x000000ff00327c82 */ /* 0x000fe20008000000 */
[----:B------:R-:W-:-:S04]  /*4df0*/  UMOV UR49, URZ ;  /* 0x000000ff00317c82 */ /* 0x000fc80008000000 */
[----:B------:R-:W1:Y:S08]  /*4e00*/  LDC.64 R24, c[0x0][0xb18] ;  /* 0x0002c600ff187b82 */ /* 0x000e700000000a00 */
[----:B------:R-:W1:Y:S08]  /*4e10*/  LDC.64 R22, c[0x0][0xb28] ;  /* 0x0002ca00ff167b82 */ /* 0x000e700000000a00 */
[----:B------:R-:W1:Y:S01]  /*4e20*/  LDC.64 R54, c[0x0][0x8b0] ;  /* 0x00022c00ff367b82 */ /* 0x000e620000000a00 */
[----:B---3--:R-:W-:-:S07]  /*4e30*/  IMAD.IADD R32, R0, 0x1, R32 ;  /* 0x0000000100207824 */ /* 0x008fce00078e0220 */
[----:B------:R-:W3:Y:S08]  /*4e40*/  LDC.64 R52, c[0x0][0x8a8] ;  /* 0x00022a00ff347b82 */ /* 0x000ef00000000a00 */
[----:B--2-4-:R-:W1:Y:S02]  /*4e50*/  LDC R62, c[0x0][0x374] ;  /* 0x0000dd00ff3e7b82 */ /* 0x014e640000000800 */
.L_x_110:
[----:B------:R-:W-:Y:S02]  /*4e60*/  LEA R0, R73, UR48, 0x3 ;  /* 0x0000003049007c11 */ /* 0x000fe4000f8e18ff */
[----:B------:R-:W-:Y:S02]  /*4e70*/  SHF.L.U32 R2, R67, 0x1f, RZ ;  /* 0x0000001f43027819 */ /* 0x000fe400000006ff */
[----:B-1----:R-:W-:Y:S02]  /*4e80*/  LEA R16, R73, UR48, 0x4 ;  /* 0x0000003049107c11 */ /* 0x002fe4000f8e20ff */
[----:B------:R-:W2:Y:S02]  /*4e90*/  SYNCS.PHASECHK.TRANS64.TRYWAIT P0, [R0+URZ+0x80], R2 ;  /* 0x00008002000075a7 */ /* 0x000ea400080011ff */
[----:B--2---:R-:W-:Y:S05]  /*4ea0*/  @!P0 BRA `(.L_x_80) ;  /* 0x00000028009c8947 */ /* 0x004fea0003800000 */
.L_x_152:
[----:B------:R-:W4:Y:S01]  /*4eb0*/  LDC.64 R10, c[0x0][0xb10] ;  /* 0x0002c400ff0a7b82 */ /* 0x000f220000000a00 */
[----:B------:R-:W3:Y:S01]  /*4ec0*/  LDS.128 R16, [R16+0x110] ;  /* 0x0001100010107984 */ /* 0x000ee20000000c00 */
[----:B-1----:R-:W-:Y:S01]  /*4ed0*/  ISETP.NE.AND P1, PT, R27, 0x1, PT ;  /* 0x000000011b00780c */ /* 0x002fe20003f25270 */
[----:B--2---:R-:W-:Y:S01]  /*4ee0*/  VIADD R0, R0, 0x90 ;  /* 0x0000009000007836 */ /* 0x004fe20000000000 */
[----:B------:R-:W-:Y:S04]  /*4ef0*/  ISETP.GE.AND P0, PT, R26, 0x1, PT ;  /* 0x000000011a00780c */ /* 0x000fe80003f06270 */
[----:B------:R-:W1:Y:S01]  /*4f00*/  LDC.64 R8, c[0x0][0xb18] ;  /* 0x0002c600ff087b82 */ /* 0x000e620000000a00 */
[----:B------:R-:W-:Y:S01]  /*4f10*/  PRMT R0, RZ, 0x654, R0 ;  /* 0x00000654ff007816 */ /* 0x000fe20000000000 */
[----:B------:R-:W-:Y:S01]  /*4f20*/  @!PT LDS RZ, [RZ] ;  /* 0x00000000fffff984 */ /* 0x000fe20000000800 */
[----:B------:R-:W-:Y:S01]  /*4f30*/  @!PT LDS RZ, [RZ] ;  /* 0x00000000fffff984 */ /* 0x000fe20000000800 */
[----:B------:R-:W-:Y:S01]  /*4f40*/  @!PT LDS RZ, [RZ] ;  /* 0x00000000fffff984 */ /* 0x000fe20000000800 */
[----:B------:R-:W-:Y:S01]  /*4f50*/  @!PT LDS RZ, [RZ] ;  /* 0x00000000fffff984 */ /* 0x000fe20000000800 */
[----:B------:R2:W-:Y:S06]  /*4f60*/  MEMBAR.ALL.CTA ;  /* 0x0000000000007992 */ /* 0x0005ec0000008000 */
[----:B--2---:R-:W2:Y:S01]  /*4f70*/  FENCE.VIEW.ASYNC.S ;  /* 0x00000000000073c6 */ /* 0x004ea20000000000 */
[----:B------:R-:W1:Y:S08]  /*4f80*/  @!P1 LDC R12, c[0x0][0xb20] ;  /* 0x0002c800ff0c9b82 */ /* 0x000e700000000800 */
[----:B------:R-:W1:Y:S01]  /*4f90*/  @!P1 LDC R7, c[0x0][0xb0c] ;  /* 0x0002c300ff079b82 */ /* 0x000e620000000800 */
[----:B--2---:R2:W-:Y:S01]  /*4fa0*/  SYNCS.ARRIVE.TRANS64.RED.A1T0 RZ, [R0+URZ], RZ ;  /* 0x000000ff00ff79a7 */ /* 0x0045e200081004ff */
[----:B---3--:R-:W-:Y:S04]  /*4fb0*/  LOP3.LUT P4, RZ, R18, 0x1, RZ, 0xc0, !PT ;  /* 0x0000000112ff7812 */ /* 0x008fe8000788c0ff */
[----:B------:R-:W-:Y:S09]  /*4fc0*/  P2R R71, PR, RZ, 0x10 ;  /* 0x00000010ff477803 */ /* 0x000ff20000000000 */
[----:B------:R-:W-:Y:S02]  /*4fd0*/  @P4 MOV R30, R16 ;  /* 0x00000010001e4202 */ /* 0x000fe40000000f00 */
[----:B------:R-:W-:Y:S01]  /*4fe0*/  @P4 LOP3.LUT R29, R17, 0xffff, RZ, 0xc0, !PT ;  /* 0x0000ffff111d4812 */ /* 0x000fe200078ec0ff */
[----:B--2-4-:R-:W-:Y:S06]  /*4ff0*/  @!P0 BRA `(.L_x_81) ;  /* 0x0000000000a48947 */ /* 0x014fec0003800000 */
[----:B------:R-:W-:Y:S01]  /*5000*/  IMAD.HI.U32 R0, R62, R25, RZ ;  /* 0x000000193e007227 */ /* 0x000fe200078e00ff */
[----:B------:R-:W-:Y:S02]  /*5010*/  ISETP.NE.AND P0, PT, R24, 0x1, PT ;  /* 0x000000011800780c */ /* 0x000fe40003f05270 */
[----:B------:R-:W-:Y:S01]  /*5020*/  ISETP.NE.AND P2, PT, R26, 0x1, PT ;  /* 0x000000011a00780c */ /* 0x000fe20003f45270 */
[----:B------:R-:W-:Y:S01]  /*5030*/  IMAD.HI.U32 R4, R63, R56, RZ ;  /* 0x000000383f047227 */ /* 0x000fe200078e00ff */
[----:B------:R-:W-:Y:S02]  /*5040*/  SHF.R.U32.HI R0, RZ, R61, R0 ;  /* 0x0000003dff007219 */ /* 0x000fe40000011600 */
[----:B------:R-:W-:Y:S01]  /*5050*/  ISETP.NE.AND P3, PT, R28, 0x1, PT ;  /* 0x000000011c00780c */ /* 0x000fe20003f65270 */
[----:B------:R-:W-:Y:S01]  /*5060*/  IMAD.HI.U32 R6, R29, R25, RZ ;  /* 0x000000191d067227 */ /* 0x000fe200078e00ff */
[-C--:B------:R-:W-:Y:S02]  /*5070*/  SHF.R.U32.HI R4, RZ, R57.reuse, R4 ;  /* 0x00000039ff047219 */ /* 0x080fe40000011604 */
[----:B------:R-:W-:Y:S01]  /*5080*/  SEL R0, R62, R0, !P0 ;  /* 0x000000003e007207 */ /* 0x000fe20004000000 */
[----:B------:R-:W-:Y:S01]  /*5090*/  IMAD.HI.U32 R5, R30, R56, RZ ;  /* 0x000000381e057227 */ /* 0x000fe200078e00ff */
[----:B------:R-:W-:Y:S03]  /*50a0*/  SEL R4, R63, R4, !P3 ;  /* 0x000000043f047207 */ /* 0x000fe60005800000 */
[-C--:B------:R-:W-:Y:S01]  /*50b0*/  IMAD.HI.U32 R3, R0, R22.reuse, RZ ;  /* 0x0000001600037227 */ /* 0x080fe200078e00ff */
[----:B------:R-:W-:Y:S03]  /*50c0*/  SHF.R.U32.HI R5, RZ, R57, R5 ;  /* 0x00000039ff057219 */ /* 0x000fe60000011605 */
[----:B------:R-:W-:Y:S01]  /*50d0*/  IMAD.HI.U32 R2, R4, R22, RZ ;  /* 0x0000001604027227 */ /* 0x000fe200078e00ff */
[----:B------:R-:W-:Y:S02]  /*50e0*/  @P2 SHF.R.U32.HI R0, RZ, R23, R3 ;  /* 0x00000017ff002219 */ /* 0x000fe40000011603 */
[----:B------:R-:W-:Y:S02]  /*50f0*/  SHF.R.U32.HI R3, RZ, R61, R6 ;  /* 0x0000003dff037219 */ /* 0x000fe40000011606 */
[----:B------:R-:W-:Y:S01]  /*5100*/  @P2 SHF.R.U32.HI R4, RZ, R23, R2 ;  /* 0x00000017ff042219 */ /* 0x000fe20000011602 */
[----:B------:R-:W-:Y:S01]  /*5110*/  IMAD R0, R26, R0, RZ ;  /* 0x000000001a007224 */ /* 0x000fe200078e02ff */
[----:B------:R-:W-:Y:S02]  /*5120*/  SEL R3, R29, R3, !P0 ;  /* 0x000000031d037207 */ /* 0x000fe40004000000 */
[----:B------:R-:W-:Y:S01]  /*5130*/  SEL R2, R30, R5, !P3 ;  /* 0x000000051e027207 */ /* 0x000fe20005800000 */
[----:B------:R-:W-:Y:S01]  /*5140*/  IMAD R5, R26, R4, RZ ;  /* 0x000000041a057224 */ /* 0x000fe200078e02ff */
[C---:B------:R-:W-:Y:S01]  /*5150*/  ISETP.GE.AND P0, PT, R3.reuse, R0, PT ;  /* 0x000000000300720c */ /* 0x040fe20003f06270 */
[C---:B------:R-:W-:Y:S03]  /*5160*/  IMAD.HI.U32 R0, R3.reuse, R22, RZ ;  /* 0x0000001603007227 */ /* 0x040fe600078e00ff */
[C---:B------:R-:W-:Y:S02]  /*5170*/  ISETP.GE.OR P0, PT, R2.reuse, R5, P0 ;  /* 0x000000050200720c */ /* 0x040fe40000706670 */
[----:B------:R-:W-:Y:S04]  /*5180*/  SHF.R.U32.HI R0, RZ, R23, R0 ;  /* 0x00000017ff007219 */ /* 0x000fe80000011600 */
[C---:B------:R-:W-:Y:S05]  /*5190*/  SEL R6, R3.reuse, R0, !P2 ;  /* 0x0000000003067207 */ /* 0x040fea0005000000 */
        /* <DEDUP_REMOVED lines=14> */
[----:B------:R-:W-:Y:S07]  /*5280*/  IMAD R29, R3, R24, R29 ;  /* 0x00000018031d7224 */ /* 0x000fee00078e021d */
.L_x_81:
[----:B-1----:R-:W-:Y:S01]  /*5290*/  @!P1 ISETP.NE.AND P0, PT, R8, 0x1, PT ;  /* 0x000000010800980c */ /* 0x002fe20003f05270 */
[----:B------:R-:W-:Y:S01]  /*52a0*/  @!P1 IMAD.HI.U32 R0, R30, R10, RZ ;  /* 0x0000000a1e009227 */ /* 0x000fe200078e00ff */
[----:B------:R-:W-:Y:S01]  /*52b0*/  @!P1 ISETP.NE.AND P2, PT, R7, 0x1, PT ;  /* 0x000000010700980c */ /* 0x000fe20003f45270 */
[----:B------:R-:W-:Y:S01]  /*52c0*/  ULOP3.LUT UP0, URZ, UR52, 0x1b0, URZ, 0xc0, !UPT ;  /* 0x000001b034ff7892 */ /* 0x000fe2000f80c0ff */
[----:B------:R-:W-:Y:S01]  /*52d0*/  R2UR UR42, R21 ;  /* 0x00000000152a72ca */ /* 0x000fe200000e0000 */
[----:B------:R-:W-:Y:S01]  /*52e0*/  @!P1 IMAD.HI.U32 R2, R29, R9, RZ ;  /* 0x000000091d029227 */ /* 0x000fe200078e00ff */
[----:B------:R-:W-:Y:S02]  /*52f0*/  @!P1 SHF.R.U32.HI R0, RZ, R11, R0 ;  /* 0x0000000bff009219 */ /* 0x000fe40000011600 */
[----:B------:R-:W-:Y:S01]  /*5300*/  R2UR UR41, R20 ;  /* 0x00000000142972ca */ /* 0x000fe200000e0000 */
[----:B------:R-:W-:Y:S01]  /*5310*/  VIADD R73, R73, 0x1 ;  /* 0x0000000149497836 */ /* 0x000fe20000000000 */
[----:B------:R-:W-:Y:S02]  /*5320*/  @!P1 SHF.R.U32.HI R2, RZ, R12, R2 ;  /* 0x0000000cff029219 */ /* 0x000fe40000011602 */
[----:B------:R-:W-:Y:S02]  /*5330*/  @!P1 SEL R3, R30, R0, !P2 ;  /* 0x000000001e039207 */ /* 0x000fe40005000000 */
[----:B------:R-:W-:Y:S02]  /*5340*/  @!P1 SEL R2, R29, R2, !P0 ;  /* 0x000000021d029207 */ /* 0x000fe40004000000 */
[----:B------:R-:W-:Y:S01]  /*5350*/  @P4 SHF.R.U32.HI R66, RZ, 0x10, R17 ;  /* 0x00000010ff424819 */ /* 0x000fe20000011611 */
[----:B------:R-:W-:Y:S02]  /*5360*/  USHF.L.U32 UR42, UR42, 0x6, URZ ;  /* 0x000000062a2a7899 */ /* 0x000fe400080006ff */
[----:B------:R-:W-:Y:S02]  /*5370*/  @!P1 IMAD.IADD R0, R2, 0x1, -R3 ;  /* 0x0000000102009824 */ /* 0x000fe400078e0a03 */
[----:B------:R-:W-:Y:S01]  /*5380*/  @!P1 IMAD.IADD R2, R3, 0x1, -R2 ;  /* 0x0000000103029824 */ /* 0x000fe200078e0a02 */
[----:B------:R-:W-:Y:S01]  /*5390*/  USHF.L.U32 UR41, UR41, 0x6, URZ ;  /* 0x0000000629297899 */ /* 0x000fe200080006ff */
[----:B------:R-:W-:Y:S02]  /*53a0*/  @!P1 IMAD R30, R0, R7, R30 ;  /* 0x00000007001e9224 */ /* 0x000fe400078e021e */
[----:B------:R-:W-:Y:S01]  /*53b0*/  @!P1 IMAD R29, R2, R8, R29 ;  /* 0x00000008021d9224 */ /* 0x000fe200078e021d */
[----:B------:R-:W-:Y:S08]  /*53c0*/  BRA.U !UP0, `(.L_x_82) ;  /* 0x00000001087c7547 */ /* 0x000ff0000b800000 */
[----:B------:R-:W1:Y:S01]  /*53d0*/  LDCU.64 UR8, c[0x4][0x80] ;  /* 0x01001000ff0877ac */ /* 0x000e620008000a00 */
[----:B------:R-:W-:Y:S01]  /*53e0*/  MOV R2, 0x0 ;  /* 0x0000000000027802 */ /* 0x000fe20000000f00 */
[----:B------:R-:W-:Y:S02]  /*53f0*/  HFMA2 R12, -RZ, RZ, 0, 5.9604644775390625e-08 ;  /* 0x00000001ff0c7431 */ /* 0x000fe400000001ff */
[----:B------:R-:W-:Y:S01]  /*5400*/  IMAD.MOV.U32 R8, RZ, RZ, 0x70 ;  /* 0x00000070ff087424 */ /* 0x000fe200078e00ff */
[----:B------:R2:W3:Y:S01]  /*5410*/  LDC.64 R14, c[0x4][R2] ;  /* 0x01000000020e7b82 */ /* 0x0004e20000000a00 */
[----:B------:R-:W4:Y:S01]  /*5420*/  LDCU.64 UR6, c[0x4][0x88] ;  /* 0x01001100ff0677ac */ /* 0x000f220008000a00 */
[----:B------:R-:W-:Y:S01]  /*5430*/  IMAD.MOV.U32 R13, RZ, RZ, RZ ;  /* 0x000000ffff0d7224 */ /* 0x000fe200078e00ff */
[----:B------:R-:W2:Y:S01]  /*5440*/  LDCU.64 UR4, c[0x4][0x8] ;  /* 0x01000100ff0477ac */ /* 0x000ea20008000a00 */
[----:B-1----:R-:W-:Y:S01]  /*5450*/  MOV R5, UR9 ;  /* 0x0000000900057c02 */ /* 0x002fe20008000f00 */
[----:B------:R-:W-:Y:S01]  /*5460*/  IMAD.U32 R4, RZ, RZ, UR8 ;  /* 0x00000008ff047e24 */ /* 0x000fe2000f8e00ff */
[----:B----4-:R-:W-:Y:S01]  /*5470*/  MOV R7, UR7 ;  /* 0x0000000700077c02 */ /* 0x010fe20008000f00 */
[----:B------:R-:W-:Y:S01]  /*5480*/  IMAD.U32 R6, RZ, RZ, UR6 ;  /* 0x00000006ff067e24 */ /* 0x000fe2000f8e00ff */
[----:B--2---:R-:W-:Y:S01]  /*5490*/  MOV R11, UR5 ;  /* 0x00000005000b7c02 */ /* 0x004fe20008000f00 */
[----:B------:R-:W-:Y:S02]  /*54a0*/  IMAD.U32 R10, RZ, RZ, UR4 ;  /* 0x00000004ff0a7e24 */ /* 0x000fe4000f8e00ff */
[----:B------:R-:W-:Y:S07]  /*54b0*/  LEPC R20, `(.L_x_83) ;  /* 0x000000001014794e */ /* 0x000fee0000000000 */
[----:B---3-5:R-:W-:Y:S05]  /*54c0*/  CALL.ABS.NOINC R14 ;  /* 0x000000000e007343 */ /* 0x028fea0003c00000 */
.L_x_83:
[----:B------:R-:W1:Y:S01]  /*54d0*/  LDCU.64 UR8, c[0x4][0x80] ;  /* 0x01001000ff0877ac */ /* 0x000e620008000a00 */
[----:B------:R-:W2:Y:S01]  /*54e0*/  LDC.64 R2, c[0x4][R2] ;  /* 0x0100000002027b82 */ /* 0x000ea20000000a00 */
[----:B------:R-:W-:Y:S02]  /*54f0*/  HFMA2 R12, -RZ, RZ, 0, 5.9604644775390625e-08 ;  /* 0x00000001ff0c7431 */ /* 0x000fe400000001ff */
[----:B------:R-:W-:Y:S02]  /*5500*/  IMAD.MOV.U32 R8, RZ, RZ, 0x70 ;  /* 0x00000070ff087424 */ /* 0x000fe400078e00ff */
[----:B------:R-:W-:Y:S01]  /*5510*/  IMAD.MOV.U32 R13, RZ, RZ, RZ ;  /* 0x000000ffff0d7224 */ /* 0x000fe200078e00ff */
[----:B------:R-:W3:Y:S01]  /*5520*/  LDCU.64 UR6, c[0x4][0x88] ;  /* 0x01001100ff0677ac */ /* 0x000ee20008000a00 */
[----:B------:R-:W4:Y:S01]  /*5530*/  LDCU.64 UR4, c[0x4][0x8] ;  /* 0x01000100ff0477ac */ /* 0x000f220008000a00 */
[----:B-1----:R-:W-:Y:S02]  /*5540*/  MOV R4, UR8 ;  /* 0x0000000800047c02 */ /* 0x002fe40008000f00 */
[----:B------:R-:W-:Y:S02]  /*5550*/  MOV R5, UR9 ;  /* 0x0000000900057c02 */ /* 0x000fe40008000f00 */
[----:B---3--:R-:W-:Y:S01]  /*5560*/  MOV R7, UR7 ;  /* 0x0000000700077c02 */ /* 0x008fe20008000f00 */
[----:B------:R-:W-:Y:S01]  /*5570*/  IMAD.U32 R6, RZ, RZ, UR6 ;  /* 0x00000006ff067e24 */ /* 0x000fe2000f8e00ff */
[----:B----4-:R-:W-:Y:S01]  /*5580*/  MOV R11, UR5 ;  /* 0x00000005000b7c02 */ /* 0x010fe20008000f00 */
[----:B------:R-:W-:Y:S02]  /*5590*/  IMAD.U32 R10, RZ, RZ, UR4 ;  /* 0x00000004ff0a7e24 */ /* 0x000fe4000f8e00ff */
[----:B------:R-:W-:Y:S07]  /*55a0*/  LEPC R20, `(.L_x_82) ;  /* 0x000000001014794e */ /* 0x000fee0000000000 */
[----:B--2---:R-:W-:Y:S05]  /*55b0*/  CALL.ABS.NOINC R2 ;  /* 0x0000000002007343 */ /* 0x004fea0003c00000 */
.L_x_82:
[----:B------:R-:W-:Y:S01]  /*55c0*/  ISETP.NE.U32.AND P4, PT, R54, RZ, PT ;  /* 0x000000ff3600720c */ /* 0x000fe20003f85070 */
[----:B------:R-:W-:Y:S01]  /*55d0*/  UISETP.NE.AND UP2, UPT, UR53, URZ, UPT ;  /* 0x000000ff3500728c */ /* 0x000fe2000bf45270 */
[----:B------:R-:W-:Y:S01]  /*55e0*/  ISETP.NE.U32.AND P2, PT, RZ, UR38, PT ;  /* 0x00000026ff007c0c */ /* 0x000fe2000bf45070 */
[----:B------:R-:W-:Y:S01]  /*55f0*/  UISETP.NE.U32.AND UP1, UPT, UR44, URZ, UPT ;  /* 0x000000ff2c00728c */ /* 0x000fe2000bf25070 */
[----:B------:R-:W-:Y:S01]  /*5600*/  ISETP.NE.AND.EX P4, PT, R55, RZ, PT, P4 ;  /* 0x000000ff3700720c */ /* 0x000fe20003f85340 */
[----:B------:R-:W-:Y:S01]  /*5610*/  UPLOP3.LUT UP0, UPT, UPT, UPT, UPT, 0x40, 0x4 ;  /* 0x000000000004789c */ /* 0x000fe20003f0e870 */
[----:B------:R-:W-:Y:S01]  /*5620*/  ISETP.NE.AND.EX P2, PT, RZ, UR39, PT, P2 ;  /* 0x00000027ff007c0c */ /* 0x000fe2000bf45320 */
[----:B------:R-:W-:Y:S01]  /*5630*/  UISETP.NE.AND.EX UP1, UPT, UR45, URZ, UPT, UP1 ;  /* 0x000000ff2d00728c */ /* 0x000fe2000bf25310 */
[----:B------:R-:W-:Y:S04]  /*5640*/  PLOP3.LUT P1, PT, PT, PT, UP2, 0x80, 0x8 ;  /* 0x000000000008781c */ /* 0x000fe80003f2f028 */
[----:B------:R-:W-:Y:S06]  /*5650*/  @UP2 UPLOP3.LUT UP0, UPT, UPT, UPT, UP1, 0x80, 0x8 ;  /* 0x000000000008289c */ /* 0x000fec0003f0f010 */
[----:B------:R-:W-:Y:S01]  /*5660*/  PLOP3.LUT P0, PT, PT, PT, UP0, 0x80, 0x8 ;  /* 0x000000000008781c */ /* 0x000fe20003f0f008 */
[----:B------:R-:W-:Y:S01]  /*5670*/  @!UPT UIADD3 URZ, UPT, UPT, URZ, URZ, URZ ;  /* 0x000000fffffff290 */ /* 0x000fe2000fffe0ff */
[----:B------:R-:W-:Y:S11]  /*5680*/  BRA.U !UP1, `(.L_x_84) ;  /* 0x0000000109387547 */ /* 0x000ff6000b800000 */
[----:B------:R-:W-:Y:S01]  /*5690*/  UISETP.NE.U32.AND UP0, UPT, UR38, URZ, UPT ;  /* 0x000000ff2600728c */ /* 0x000fe2000bf05070 */
[----:B------:R-:W-:Y:S02]  /*56a0*/  HFMA2 R0, -RZ, RZ, 0, 5.9604644775390625e-08 ;  /* 0x00000001ff007431 */ /* 0x000fe400000001ff */
[----:B------:R-:W-:Y:S01]  /*56b0*/  IMAD.MOV.U32 R60, RZ, RZ, 0x1 ;  /* 0x00000001ff3c7424 */ /* 0x000fe200078e00ff */
[----:B------:R-:W-:Y:S06]  /*56c0*/  UISETP.NE.AND.EX UP0, UPT, UR39, URZ, UPT, UP0 ;  /* 0x000000ff2700728c */ /* 0x000fec000bf05300 */
[----:B------:R-:W-:Y:S05]  /*56d0*/  PLOP3.LUT P3, PT, PT, PT, UP0, 0x80, 0x8 ;  /* 0x000000000008781c */ /* 0x000fea0003f6f008 */
[----:B------:R-:W1:Y:S01]  /*56e0*/  @UP0 LDCU.64 UR6, c[0x0][0x888] ;  /* 0x00011100ff0607ac */ /* 0x000e620008000a00 */
[----:B------:R-:W-:Y:S07]  /*56f0*/  @UP0 UIMAD UR4, UR36, UR44, URZ ;  /* 0x0000002c240402a4 */ /* 0x000fee000f8e02ff */
[----:B------:R-:W-:Y:S01]  /*5700*/  @!P3 PRMT R60, R0, 0x7610, R60 ;  /* 0x00007610003cb816 */ /* 0x000fe2000000003c */
[----:B-1----:R-:W-:Y:S03]  /*5710*/  @UP0 UIMAD.WIDE UR6, UR4, 0x4, UR6 ;  /* 0x00000004040608a5 */ /* 0x002fe6000f8e0206 */
[----:B------:R-:W1:Y:S03]  /*5720*/  @!UP0 LDCU UR4, c[0x0][0x880] ;  /* 0x00011000ff0487ac */ /* 0x000e660008000800 */
[----:B------:R-:W-:Y:S01]  /*5730*/  IMAD.U32 R2, RZ, RZ, UR6 ;  /* 0x00000006ff027e24 */ /* 0x000fe2000f8e00ff */
[----:B------:R-:W-:Y:S05]  /*5740*/  MOV R3, UR7 ;  /* 0x0000000700037c02 */ /* 0x000fea0008000f00 */
[----:B-----5:R2:W5:Y:S02]  /*5750*/  @P3 LDG.E R35, desc[UR46][R2.64] ;  /* 0x0000002e02233981 */ /* 0x020564000c1e1900 */
[----:B-12---:R-:W-:Y:S02]  /*5760*/  @!P3 IMAD.U32 R35, RZ, RZ, UR4 ;  /* 0x00000004ff23be24 */ /* 0x006fe4000f8e00ff */
.L_x_84:
[----:B------:R-:W-:Y:S05]  /*5770*/  @!P4 BRA `(.L_x_85) ;  /* 0x000000000020c947 */ /* 0x000fea0003800000 */
[----:B------:R-:W-:Y:S04]  /*5780*/  ISETP.NE.U32.AND P3, PT, R52, RZ, PT ;  /* 0x000000ff3400720c */ /* 0x000fe80003f65070 */
[----:B------:R-:W-:Y:S11]  /*5790*/  ISETP.NE.AND.EX P3, PT, R53, RZ, PT, P3 ;  /* 0x000000ff3500720c */ /* 0x000ff60003f65330 */
[----:B------:R-:W-:Y:S02]  /*57a0*/  @!UPT UIADD3 URZ, UPT, UPT, URZ, URZ, URZ ;  /* 0x000000fffffff290 */ /* 0x000fe4000fffe0ff */
[----:B------:R-:W1:Y:S01]  /*57b0*/  @P3 LDC.64 R2, c[0x0][0x8a8] ;  /* 0x00022a00ff023b82 */ /* 0x000e620000000a00 */
[----:B------:R-:W-:Y:S04]  /*57c0*/  @P3 IMAD R0, R54, UR36, RZ ;  /* 0x0000002436003c24 */ /* 0x000fe8000f8e02ff */
[----:B-1----:R-:W-:Y:S05]  /*57d0*/  @P3 IMAD.WIDE R2, R0, 0x4, R2 ;  /* 0x0000000400023825 */ /* 0x002fea00078e0202 */
[----:B-----5:R1:W5:Y:S02]  /*57e0*/  @P3 LDG.E R33, desc[UR46][R2.64] ;  /* 0x0000002e02213981 */ /* 0x020364000c1e1900 */
[----:B-1----:R-:W2:Y:S02]  /*57f0*/  @!P3 LDC R33, c[0x0][0x8a0] ;  /* 0x00022800ff21bb82 */ /* 0x002ea40000000800 */
.L_x_85:
[----:B-----5:R-:W-:Y:S01]  /*5800*/  FSETP.NEU.AND P3, PT, R35, RZ, PT ;  /* 0x000000ff2300720b */ /* 0x020fe20003f6d000 */
[----:B------:R-:W-:Y:S01]  /*5810*/  IMAD.U32 R2, RZ, RZ, UR56 ;  /* 0x00000038ff027e24 */ /* 0x000fe2000f8e00ff */
[----:B------:R-:W-:Y:S01]  /*5820*/  SEL R5, RZ, 0xffffffff, P2 ;  /* 0xffffffffff057807 */ /* 0x000fe20001000000 */
[----:B------:R-:W-:Y:S01]  /*5830*/  ULOP3.LUT UR4, UR51, 0x1, URZ, 0x3c, !UPT ;  /* 0x0000000133047892 */ /* 0x000fe2000f8e3cff */
[----:B------:R-:W-:Y:S01]  /*5840*/  @P1 LOP3.LUT P2, RZ, R60, 0xff, RZ, 0xc0, !PT ;  /* 0x000000ff3cff1812 */ /* 0x000fe2000784c0ff */
[----:B------:R-:W-:Y:S01]  /*5850*/  BSSY B1, `(.L_x_86) ;  /* 0x000003d000017945 */ /* 0x000fe20003800000 */
[----:B------:R-:W-:Y:S01]  /*5860*/  @P1 SEL R0, RZ, 0xffffffff, P3 ;  /* 0xffffffffff001807 */ /* 0x000fe20001800000 */
[----:B------:R-:W-:Y:S01]  /*5870*/  IMAD.MOV.U32 R47, RZ, RZ, 0x1 ;  /* 0x00000001ff2f7424 */ /* 0x000fe200078e00ff */
[----:B------:R-:W-:Y:S01]  /*5880*/  LEA R2, R2, UR48, 0x3 ;  /* 0x0000003002027c11 */ /* 0x000fe2000f8e18ff */
[----:B------:R-:W-:Y:S01]  /*5890*/  IMAD.U32 R45, RZ, RZ, UR4 ;  /* 0x00000004ff2d7e24 */ /* 0x000fe2000f8e00ff */
[----:B------:R-:W-:Y:S01]  /*58a0*/  @P0 SEL R0, R5, R0, !P2 ;  /* 0x0000000005000207 */ /* 0x000fe20005000000 */
[----:B------:R-:W-:Y:S01]  /*58b0*/  IMAD.U32 R46, RZ, RZ, UR56 ;  /* 0x00000038ff2e7e24 */ /* 0x000fe2000f8e00ff */
[C---:B------:R-:W-:Y:S02]  /*58c0*/  LEA R44, R31.reuse, UR48, 0x3 ;  /* 0x000000301f2c7c11 */ /* 0x040fe4000f8e18ff */
[----:B------:R-:W-:Y:S02]  /*58d0*/  CS2R R50, SRZ ;  /* 0x0000000000327805 */ /* 0x000fe4000001ff00 */
[----:B------:R-:W-:Y:S02]  /*58e0*/  @P1 LOP3.LUT R0, R0, 0x1, RZ, 0xc0, !PT ;  /* 0x0000000100001812 */ /* 0x000fe400078ec0ff */
[----:B------:R-:W-:Y:S02]  /*58f0*/  CS2R R48, SRZ ;  /* 0x0000000000307805 */ /* 0x000fe4000001ff00 */
[----:B------:R-:W-:Y:S02]  /*5900*/  SHF.L.U32 R3, R68, 0x1f, RZ ;  /* 0x0000001f44037819 */ /* 0x000fe400000006ff */
[----:B------:R-:W-:Y:S02]  /*5910*/  CS2R R42, SRZ ;  /* 0x00000000002a7805 */ /* 0x000fe4000001ff00 */
[----:B------:R-:W-:Y:S02]  /*5920*/  ISETP.NE.U32.OR P5, PT, R0, 0x1, !P1 ;  /* 0x000000010000780c */ /* 0x000fe40004fa5470 */
[----:B------:R-:W-:Y:S02]  /*5930*/  CS2R R40, SRZ ;  /* 0x0000000000287805 */ /* 0x000fe4000001ff00 */
[----:B------:R-:W-:Y:S02]  /*5940*/  PLOP3.LUT P2, PT, PT, PT, UP1, 0x80, 0x8 ;  /* 0x000000000008781c */ /* 0x000fe40003f4f018 */
[----:B------:R-:W-:Y:S02]  /*5950*/  LEA.HI R34, R31, R31, RZ, 0x1 ;  /* 0x0000001f1f227211 */ /* 0x000fe400078f08ff */
[----:B------:R-:W-:Y:S02]  /*5960*/  LOP3.LUT P4, R72, R60, 0xff, RZ, 0xc0, !PT ;  /* 0x000000ff3c487812 */ /* 0x000fe4000788c0ff */
[----:B------:R-:W-:Y:S02]  /*5970*/  SEL R4, RZ, 0xffffffff, P3 ;  /* 0xffffffffff047807 */ /* 0x000fe40001800000 */
[----:B------:R-:W-:Y:S02]  /*5980*/  P2R R74, PR, RZ, 0x20 ;  /* 0x00000020ff4a7803 */ /* 0x000fe40000000000 */
[----:B------:R-:W-:Y:S03]  /*5990*/  @P5 SHF.L.U32 R0, R45, 0x1f, RZ ;  /* 0x0000001f2d005819 */ /* 0x000fe600000006ff */
[----:B------:R-:W-:Y:S01]  /*59a0*/  @P2 SEL R4, R5, R4, !P4 ;  /* 0x0000000405042207 */ /* 0x000fe20006000000 */
[----:B------:R1:W3:Y:S03]  /*59b0*/  @P5 SYNCS.PHASECHK.TRANS64.TRYWAIT P1, [R2+URZ+0x40], R0 ;  /* 0x00004000020055a7 */ /* 0x0002e600080211ff */
[----:B------:R-:W-:Y:S04]  /*59c0*/  LOP3.LUT R4, R4, 0x1, RZ, 0xc0, !PT ;  /* 0x0000000104047812 */ /* 0x000fe800078ec0ff */
[----:B------:R-:W-:Y:S04]  /*59d0*/  ISETP.NE.U32.AND P2, PT, R4, 0x1, PT ;  /* 0x000000010400780c */ /* 0x000fe80003f45070 */
[----:B------:R-:W-:Y:S01]  /*59e0*/  P2R R76, PR, RZ, 0x4 ;  /* 0x00000004ff4c7803 */ /* 0x000fe20000000000 */
[----:B------:R4:W2:Y:S01]  /*59f0*/  SYNCS.PHASECHK.TRANS64.TRYWAIT P0, [R44+URZ+0xa0], R3 ;  /* 0x0000a0032c0075a7 */ /* 0x0008a200080011ff */
[C---:B-1----:R-:W-:Y:S01]  /*5a00*/  IMAD.SHL.U32 R0, R34.reuse, 0x20, RZ ;  /* 0x0000002022007824 */ /* 0x042fe200078e00ff */
[----:B------:R-:W-:Y:S04]  /*5a10*/  LOP3.LUT R34, R34, 0xffe, RZ, 0xc0, !PT ;  /* 0x00000ffe22227812 */ /* 0x000fe800078ec0ff */
[----:B------:R-:W-:Y:S01]  /*5a20*/  LOP3.LUT R0, R0, 0xffffffc0, RZ, 0xc0, !PT ;  /* 0xffffffc000007812 */ /* 0x000fe200078ec0ff */
[----:B------:R-:W-:Y:S04]  /*5a30*/  IMAD.IADD R34, R31, 0x1, -R34 ;  /* 0x000000011f227824 */ /* 0x000fe800078e0a22 */
[----:B------:R-:W-:Y:S04]  /*5a40*/  IMAD.IADD R0, R32, 0x1, R0 ;  /* 0x0000000120007824 */ /* 0x000fe800078e0200 */
[----:B------:R-:W-:Y:S01]  /*5a50*/  IMAD R34, R34, 0x100000, R0 ;  /* 0x0010000022227824 */ /* 0x000fe200078e0200 */
[----:B---3--:R-:W-:Y:S01]  /*5a60*/  @P5 SEL R47, RZ, 0x1, !P1 ;  /* 0x00000001ff2f5807 */ /* 0x008fe20004800000 */
[----:B----4-:R-:W-:Y:S06]  /*5a70*/  @!P5 BRA `(.L_x_87) ;  /* 0x000000000068d947 */ /* 0x010fec0003800000 */
[----:B------:R-:W-:Y:S01]  /*5a80*/  HFMA2 R43, -RZ, RZ, 0, 0 ;  /* 0x00000000ff2b7431 */ /* 0x000fe200000001ff */
[----:B------:R-:W-:Y:S01]  /*5a90*/  ISETP.NE.AND P1, PT, R47, RZ, PT ;  /* 0x000000ff2f00720c */ /* 0x000fe20003f25270 */
[----:B------:R-:W-:Y:S01]  /*5aa0*/  IMAD.U32 R0, RZ, RZ, UR56 ;  /* 0x00000038ff007e24 */ /* 0x000fe2000f8e00ff */
[----:B------:R-:W-:Y:S11]  /*5ab0*/  BSSY B0, `(.L_x_88) ;  /* 0x0000005000007945 */ /* 0x000ff60003800000 */
[----:B------:R-:W-:Y:S05]  /*5ac0*/  @P1 BRA `(.L_x_89) ;  /* 0x00000000000c1947 */ /* 0x000fea0003800000 */
[----:B------:R-:W-:Y:S04]  /*5ad0*/  SHF.L.U32 R4, R45, 0x1f, RZ ;  /* 0x0000001f2d047819 */ /* 0x000fe800000006ff */
[----:B------:R-:W1:Y:S02]  /*5ae0*/  SYNCS.PHASECHK.TRANS64.TRYWAIT P1, [R2+URZ+0x40], R4 ;  /* 0x00004004020075a7 */ /* 0x000e6400080211ff */
[----:B-1----:R-:W-:Y:S05]  /*5af0*/  @!P1 BRA `(.L_x_90) ;  /* 0x0000001c009c9947 */ /* 0x002fea0003800000 */
.L_x_89:
[----:B------:R-:W-:Y:S05]  /*5b00*/  BSYNC B0 ;  /* 0x0000000000007941 */ /* 0x000fea0003800000 */
.L_x_88:
[----:B------:R-:W-:Y:S01]  /*5b10*/  ISETP.NE.AND P1, PT, R76, RZ, PT ;  /* 0x000000ff4c00720c */ /* 0x000fe20003f25270 */
[----:B------:R-:W-:Y:S01]  /*5b20*/  IMAD.MOV.U32 R42, RZ, RZ, RZ ;  /* 0x000000ffff2a7224 */ /* 0x000fe200078e00ff */
[----:B------:R-:W-:Y:S02]  /*5b30*/  CS2R R40, SRZ ;  /* 0x0000000000287805 */ /* 0x000fe4000001ff00 */
[----:B------:R-:W-:Y:S02]  /*5b40*/  CS2R R50, SRZ ;  /* 0x0000000000327805 */ /* 0x000fe4000001ff00 */
[----:B------:R-:W-:Y:S07]  /*5b50*/  CS2R R48, SRZ ;  /* 0x0000000000307805 */ /* 0x000fee000001ff00 */
[----:B-1----:R-:W-:Y:S01]  /*5b60*/  @P1 IMAD R2, R0, 0x800, R64 ;  /* 0x0000080000021824 */ /* 0x002fe200078e0240 */
[----:B------:R-:W-:Y:S05]  /*5b70*/  @P1 WARPSYNC.ALL ;  /* 0x0000000000001948 */ /* 0x000fea0003800000 */
[----:B------:R-:W-:Y:S01]  /*5b80*/  @P1 LEA R2, R2, UR48, 0x1 ;  /* 0x0000003002021c11 */ /* 0x000fe2000f8e08ff */
[----:B------:R-:W-:Y:S04]  /*5b90*/  UIADD3 UR5, UPT, UPT, UR56, 0x1, URZ ;  /* 0x0000000138057890 */ /* 0x000fe8000fffe0ff */
[----:B------:R1:W3:Y:S01]  /*5ba0*/  @P1 LDSM.16.M88.4 R40, [R2+0x200] ;  /* 0x000200000228183b */ /* 0x0002e20000000200 */
[----:B------:R-:W-:Y:S01]  /*5bb0*/  UISETP.NE.AND UP0, UPT, UR5, 0x3, UPT ;  /* 0x000000030500788c */ /* 0x000fe2000bf05270 */
[----:B------:R-:W-:Y:S03]  /*5bc0*/  @P1 IMAD R0, R69, 0x2, R2 ;  /* 0x0000000245001824 */ /* 0x000fe600078e0202 */
[----:B------:R-:W-:Y:S02]  /*5bd0*/  USEL UR4, URZ, 0x1, UP0 ;  /* 0x00000001ff047887 */ /* 0x000fe40008000000 */
[----:B------:R1:W4:Y:S01]  /*5be0*/  @P1 LDSM.16.M88.4 R48, [R0+0x200] ;  /* 0x000200000030183b */ /* 0x0003220000000200 */
[----:B------:R-:W-:Y:S03]  /*5bf0*/  USEL UR5, UR5, URZ, UP0 ;  /* 0x000000ff05057287 */ /* 0x000fe60008000000 */
[----:B------:R-:W-:Y:S03]  /*5c00*/  LOP3.LUT R45, R45, UR4, RZ, 0x3c, !PT ;  /* 0x000000042d2d7c12 */ /* 0x000fe6000f8e3cff */
[----:B------:R-:W-:Y:S02]  /*5c10*/  IMAD.U32 R46, RZ, RZ, UR5 ;  /* 0x00000005ff2e7e24 */ /* 0x000fe4000f8e00ff */
.L_x_87:
[----:B------:R-:W-:Y:S05]  /*5c20*/  BSYNC B1 ;  /* 0x0000000000017941 */ /* 0x000fea0003800000 */
.L_x_86:
[----:B-1----:R-:W-:Y:S04]  /*5c30*/  SHF.R.U32.HI R0, RZ, 0x15, R34 ;  /* 0x00000015ff007819 */ /* 0x002fe80000011622 */
[----:B------:R-:W-:Y:S01]  /*5c40*/  LOP3.LUT P1, RZ, R0, 0x3, R65, 0x48, !PT ;  /* 0x0000000300ff7812 */ /* 0x000fe20007824841 */
[----:B------:R-:W-:Y:S01]  /*5c50*/  @!UPT UIADD3 URZ, UPT, UPT, URZ, URZ, URZ ;  /* 0x000000fffffff290 */ /* 0x000fe2000fffe0ff */
[----:B--2---:R-:W-:Y:S11]  /*5c60*/  @P0 BRA `(.L_x_91) ;  /* 0x0000000000080947 */ /* 0x004ff60003800000 */
[----:B------:R-:W1:Y:S02]  /*5c70*/  SYNCS.PHASECHK.TRANS64.TRYWAIT P0, [R44+URZ+0xa0], R3 ;  /* 0x0000a0032c0075a7 */ /* 0x000e6400080011ff */
[----:B-1----:R-:W-:Y:S05]  /*5c80*/  @!P0 BRA `(.L_x_92) ;  /* 0x0000001c004c8947 */ /* 0x002fea0003800000 */
.L_x_91:
[----:B------:R-:W-:Y:S05]  /*5c90*/  @!P1 BRA `(.L_x_93) ;  /* 0x0000000000409947 */ /* 0x000fea0003800000 */
[----:B------:R-:W2:Y:S01]  /*5ca0*/  LDCU.64 UR8, c[0x4][0x70] ;  /* 0x01000e00ff0877ac */ /* 0x000ea20008000a00 */
[----:B-1----:R-:W-:Y:S01]  /*5cb0*/  MOV R3, 0x0 ;  /* 0x0000000000037802 */ /* 0x002fe20000000f00 */
[----:B------:R-:W-:Y:S02]  /*5cc0*/  HFMA2 R12, -RZ, RZ, 0, 5.9604644775390625e-08 ;  /* 0x00000001ff0c7431 */ /* 0x000fe400000001ff */
[----:B------:R-:W-:Y:S02]  /*5cd0*/  IMAD.MOV.U32 R8, RZ, RZ, 0x192 ;  /* 0x00000192ff087424 */ /* 0x000fe400078e00ff */
[----:B------:R-:W-:Y:S01]  /*5ce0*/  IMAD.MOV.U32 R13, RZ, RZ, RZ ;  /* 0x000000ffff0d7224 */ /* 0x000fe200078e00ff */
[----:B------:R-:W1:Y:S01]  /*5cf0*/  LDCU.64 UR6, c[0x4][0x78] ;  /* 0x01000f00ff0677ac */ /* 0x000e620008000a00 */
[----:B------:R-:W3:Y:S01]  /*5d00*/  LDC.64 R2, c[0x4][R3] ;  /* 0x0100000003027b82 */ /* 0x000ee20000000a00 */
[----:B------:R-:W5:Y:S01]  /*5d10*/  LDCU.64 UR4, c[0x4][0x10] ;  /* 0x01000200ff0477ac */ /* 0x000f620008000a00 */
[----:B--2---:R-:W-:Y:S01]  /*5d20*/  MOV R5, UR9 ;  /* 0x0000000900057c02 */ /* 0x004fe20008000f00 */
[----:B------:R-:W-:Y:S01]  /*5d30*/  IMAD.U32 R4, RZ, RZ, UR8 ;  /* 0x00000008ff047e24 */ /* 0x000fe2000f8e00ff */
[----:B-1----:R-:W-:Y:S01]  /*5d40*/  MOV R7, UR7 ;  /* 0x0000000700077c02 */ /* 0x002fe20008000f00 */
[----:B------:R-:W-:Y:S01]  /*5d50*/  IMAD.U32 R6, RZ, RZ, UR6 ;  /* 0x00000006ff067e24 */ /* 0x000fe2000f8e00ff */
[----:B-----5:R-:W-:Y:S01]  /*5d60*/  MOV R11, UR5 ;  /* 0x00000005000b7c02 */ /* 0x020fe20008000f00 */
[----:B------:R-:W-:Y:S02]  /*5d70*/  IMAD.U32 R10, RZ, RZ, UR4 ;  /* 0x00000004ff0a7e24 */ /* 0x000fe4000f8e00ff */
[----:B------:R-:W-:Y:S07]  /*5d80*/  LEPC R20, `(.L_x_93) ;  /* 0x000000001014794e */ /* 0x000fee0000000000 */
[----:B---34-:R-:W-:Y:S05]  /*5d90*/  CALL.ABS.NOINC R2 ;  /* 0x0000000002007343 */ /* 0x018fea0003c00000 */
.L_x_93:
[----:B-1-3--:R-:W-:Y:S01]  /*5da0*/  SHF.L.U32 R3, R40, 0x10, RZ ;  /* 0x0000001028037819 */ /* 0x00afe200000006ff */
[----:B------:R-:W-:Y:S05]  /*5db0*/  WARPSYNC.ALL ;  /* 0x0000000000007948 */ /* 0x000fea0003800000 */
[----:B------:R-:W-:Y:S01]  /*5dc0*/  R2UR UR4, R34 ;  /* 0x00000000220472ca */ /* 0x000fe200000e0000 */
[----:B------:R-:W-:Y:S01]  /*5dd0*/  BSSY.RECONVERGENT B0, `(.L_x_94) ;  /* 0x0000050000007945 */ /* 0x000fe20003800200 */
[----:B------:R-:W-:Y:S02]  /*5de0*/  SHF.L.U32 R20, R42, 0x10, RZ ;  /* 0x000000102a147819 */ /* 0x000fe400000006ff */
[----:B------:R-:W-:Y:S02]  /*5df0*/  SHF.L.U32 R75, R69, 0x1, RZ ;  /* 0x00000001454b7819 */ /* 0x000fe400000006ff */
[----:B------:R-:W-:Y:S07]  /*5e00*/  ISETP.NE.AND P0, PT, R70, RZ, PT ;  /* 0x000000ff4600720c */ /* 0x000fee0003f05270 */
[----:B------:R-:W1:Y:S02]  /*5e10*/  LDTM.16dp256bit.x4 R4, tmem[UR4] ;  /* 0x00000004000479ee */ /* 0x000e640008120000 */
[C---:B-1----:R-:W-:Y:S01]  /*5e20*/  FMUL R0, R33.reuse, R4 ;  /* 0x0000000421007220 */ /* 0x042fe20000400000 */
[----:B------:R-:W-:Y:S01]  /*5e30*/  LOP3.LUT R4, R40, 0xffff0000, RZ, 0xc0, !PT ;  /* 0xffff000028047812 */ /* 0x000fe200078ec0ff */
[----:B------:R-:W-:Y:S01]  /*5e40*/  FMUL R2, R33, R5 ;  /* 0x0000000521027220 */ /* 0x000fe20000400000 */
[----:B------:R-:W-:Y:S01]  /*5e50*/  SHF.L.U32 R5, R41, 0x10, RZ ;  /* 0x0000001029057819 */ /* 0x000fe200000006ff */
[----:B------:R-:W-:Y:S01]  /*5e60*/  FFMA R0, R35, R3, R0 ;  /* 0x0000000323007223 */ /* 0x000fe20000000000 */
[----:B------:R-:W-:Y:S01]  /*5e70*/  FMUL R3, R33, R6 ;  /* 0x0000000621037220 */ /* 0x000fe20000400000 */
[----:B------:R-:W-:Y:S01]  /*5e80*/  LOP3.LUT R6, R41, 0xffff0000, RZ, 0xc0, !PT ;  /* 0xffff000029067812 */ /* 0x000fe200078ec0ff */
[----:B------:R-:W-:Y:S01]  /*5e90*/  FFMA R2, R35, R4, R2 ;  /* 0x0000000423027223 */ /* 0x000fe20000000002 */
[----:B------:R-:W-:Y:S01]  /*5ea0*/  FMUL R7, R33, R7 ;  /* 0x0000000721077220 */ /* 0x000fe20000400000 */
[----:B------:R-:W-:Y:S01]  /*5eb0*/  FFMA R3, R35, R5, R3 ;  /* 0x0000000523037223 */ /* 0x000fe20000000003 */
[C---:B------:R-:W-:Y:S01]  /*5ec0*/  FMUL R4, R33.reuse, R8 ;  /* 0x0000000821047220 */ /* 0x040fe20000400000 */
[----:B------:R-:W-:Y:S01]  /*5ed0*/  FMUL R5, R33, R9 ;  /* 0x0000000921057220 */ /* 0x000fe20000400000 */
[----:B------:R-:W-:Y:S01]  /*5ee0*/  F2FP.BF16.F32.PACK_AB R36, R2, R0 ;  /* 0x000000000224723e */ /* 0x000fe200000010ff */
[C---:B------:R-:W-:Y:S01]  /*5ef0*/  FFMA R7, R35.reuse, R6, R7 ;  /* 0x0000000623077223 */ /* 0x040fe20000000007 */
[----:B------:R-:W-:Y:S01]  /*5f00*/  LOP3.LUT R0, R42, 0xffff0000, RZ, 0xc0, !PT ;  /* 0xffff00002a007812 */ /* 0x000fe200078ec0ff */
[----:B------:R-:W-:Y:S01]  /*5f10*/  FFMA R4, R35, R20, R4 ;  /* 0x0000001423047223 */ /* 0x000fe20000000004 */
[----:B------:R-:W-:Y:S01]  /*5f20*/  SHF.L.U32 R2, R43, 0x10, RZ ;  /* 0x000000102b027819 */ /* 0x000fe200000006ff */
[----:B------:R-:W-:Y:S01]  /*5f30*/  FMUL R6, R33, R10 ;  /* 0x0000000a21067220 */ /* 0x000fe20000400000 */
[----:B------:R-:W-:Y:S01]  /*5f40*/  F2FP.BF16.F32.PACK_AB R37, R7, R3 ;  /* 0x000000030725723e */ /* 0x000fe200000010ff */
[----:B------:R-:W-:Y:S01]  /*5f50*/  FFMA R5, R35, R0, R5 ;  /* 0x0000000023057223 */ /* 0x000fe20000000005 */
[----:B------:R-:W-:Y:S01]  /*5f60*/  LOP3.LUT R3, R43, 0xffff0000, RZ, 0xc0, !PT ;  /* 0xffff00002b037812 */ /* 0x000fe200078ec0ff */
[----:B------:R-:W-:Y:S01]  /*5f70*/  FFMA R6, R35, R2, R6 ;  /* 0x0000000223067223 */ /* 0x000fe20000000006 */
[C---:B----4-:R-:W-:Y:S01]  /*5f80*/  SHF.L.U32 R7, R48.reuse, 0x10, RZ ;  /* 0x0000001030077819 */ /* 0x050fe200000006ff */
[C---:B------:R-:W-:Y:S01]  /*5f90*/  FMUL R11, R33.reuse, R11 ;  /* 0x0000000b210b7220 */ /* 0x040fe20000400000 */
[----:B------:R-:W-:Y:S01]  /*5fa0*/  LOP3.LUT R0, R48, 0xffff0000, RZ, 0xc0, !PT ;  /* 0xffff000030007812 */ /* 0x000fe200078ec0ff */
[----:B------:R-:W-:Y:S01]  /*5fb0*/  FMUL R8, R33, R12 ;  /* 0x0000000c21087220 */ /* 0x000fe20000400000 */
[----:B------:R-:W-:Y:S01]  /*5fc0*/  SHF.L.U32 R2, R49, 0x10, RZ ;  /* 0x0000001031027819 */ /* 0x000fe200000006ff */
[----:B------:R-:W-:Y:S01]  /*5fd0*/  FMUL R9, R33, R13 ;  /* 0x0000000d21097220 */ /* 0x000fe20000400000 */
[----:B------:R-:W-:Y:S01]  /*5fe0*/  F2FP.BF16.F32.PACK_AB R38, R5, R4 ;  /* 0x000000040526723e */ /* 0x000fe200000010ff */
[C---:B------:R-:W-:Y:S01]  /*5ff0*/  FFMA R11, R35.reuse, R3, R11 ;  /* 0x00000003230b7223 */ /* 0x040fe2000000000b */
[----:B------:R-:W-:Y:S01]  /*6000*/  MOV R5, UR56 ;  /* 0x0000003800057c02 */ /* 0x000fe20008000f00 */
[----:B------:R-:W-:Y:S01]  /*6010*/  FFMA R8, R35, R7, R8 ;  /* 0x0000000723087223 */ /* 0x000fe20000000008 */
[----:B------:R-:W-:Y:S01]  /*6020*/  SHF.L.U32 R3, R51, 0x10, RZ ;  /* 0x0000001033037819 */ /* 0x000fe200000006ff */
[----:B------:R-:W-:Y:S01]  /*6030*/  FFMA R9, R35, R0, R9 ;  /* 0x0000000023097223 */ /* 0x000fe20000000009 */
[----:B------:R-:W-:Y:S01]  /*6040*/  LOP3.LUT R0, R49, 0xffff0000, RZ, 0xc0, !PT ;  /* 0xffff000031007812 */ /* 0x000fe200078ec0ff */
[----:B------:R-:W-:Y:S01]  /*6050*/  FMUL R10, R33, R14 ;  /* 0x0000000e210a7220 */ /* 0x000fe20000400000 */
[----:B------:R-:W-:Y:S01]  /*6060*/  LOP3.LUT R4, R51, 0xffff0000, RZ, 0xc0, !PT ;  /* 0xffff000033047812 */ /* 0x000fe200078ec0ff */
[C---:B------:R-:W-:Y:S01]  /*6070*/  FMUL R15, R33.reuse, R15 ;  /* 0x0000000f210f7220 */ /* 0x040fe20000400000 */
[----:B------:R-:W-:Y:S01]  /*6080*/  FMUL R12, R33, R16 ;  /* 0x00000010210c7220 */ /* 0x000fe20000400000 */
[C---:B------:R-:W-:Y:S01]  /*6090*/  FFMA R10, R35.reuse, R2, R10 ;  /* 0x00000002230a7223 */ /* 0x040fe2000000000a */
[C---:B------:R-:W-:Y:S01]  /*60a0*/  LOP3.LUT R2, R50.reuse, 0xffff0000, RZ, 0xc0, !PT ;  /* 0xffff000032027812 */ /* 0x040fe200078ec0ff */
[----:B------:R-:W-:Y:S01]  /*60b0*/  FFMA R15, R35, R0, R15 ;  /* 0x00000000230f7223 */ /* 0x000fe2000000000f */
[----:B------:R-:W-:Y:S01]  /*60c0*/  SHF.L.U32 R0, R50, 0x10, RZ ;  /* 0x0000001032007819 */ /* 0x000fe200000006ff */
[C---:B------:R-:W-:Y:S01]  /*60d0*/  FMUL R13, R33.reuse, R17 ;  /* 0x00000011210d7220 */ /* 0x040fe20000400000 */
[C---:B------:R-:W-:Y:S01]  /*60e0*/  FMUL R14, R33.reuse, R18 ;  /* 0x00000012210e7220 */ /* 0x040fe20000400000 */
[----:B------:R-:W-:Y:S01]  /*60f0*/  FMUL R19, R33, R19 ;  /* 0x0000001321137220 */ /* 0x000fe20000400000 */
[----:B------:R-:W-:Y:S01]  /*6100*/  LEA R5, R5, R64, 0xb ;  /* 0x0000004005057211 */ /* 0x000fe200078e58ff */
[C---:B------:R-:W-:Y:S01]  /*6110*/  FFMA R12, R35.reuse, R0, R12 ;  /* 0x00000000230c7223 */ /* 0x040fe2000000000c */
[C---:B------:R-:W-:Y:S01]  /*6120*/  FFMA R13, R35.reuse, R2, R13 ;  /* 0x00000002230d7223 */ /* 0x040fe2000000000d */
[C---:B------:R-:W-:Y:S01]  /*6130*/  FFMA R14, R35.reuse, R3, R14 ;  /* 0x00000003230e7223 */ /* 0x040fe2000000000e */
[----:B------:R-:W-:Y:S01]  /*6140*/  FFMA R19, R35, R4, R19 ;  /* 0x0000000423137223 */ /* 0x000fe20000000013 */
[----:B------:R-:W-:Y:S02]  /*6150*/  F2FP.BF16.F32.PACK_AB R39, R11, R6 ;  /* 0x000000060b27723e */ /* 0x000fe400000010ff */
[----:B------:R-:W-:Y:S02]  /*6160*/  LEA R5, R5, UR48, 0x1 ;  /* 0x0000003005057c11 */ /* 0x000fe4000f8e08ff */
[----:B------:R-:W-:Y:S02]  /*6170*/  F2FP.BF16.F32.PACK_AB R8, R9, R8 ;  /* 0x000000080908723e */ /* 0x000fe400000010ff */
[----:B------:R-:W-:Y:S01]  /*6180*/  F2FP.BF16.F32.PACK_AB R9, R15, R10 ;  /* 0x0000000a0f09723e */ /* 0x000fe200000010ff */
[----:B------:R1:W-:Y:S01]  /*6190*/  STSM.16.M88.4 [R5+0x200], R36 ;  /* 0x0002002405007844 */ /* 0x0003e20000000200 */
[----:B------:R-:W-:Y:S02]  /*61a0*/  F2FP.BF16.F32.PACK_AB R10, R13, R12 ;  /* 0x0000000c0d0a723e */ /* 0x000fe400000010ff */
[----:B------:R-:W-:Y:S02]  /*61b0*/  F2FP.BF16.F32.PACK_AB R11, R19, R14 ;  /* 0x0000000e130b723e */ /* 0x000fe400000010ff */
[----:B------:R-:W-:Y:S05]  /*61c0*/  IADD3 R0, PT, PT, R75, 0x200, R5 ;  /* 0x000002004b007810 */ /* 0x000fea0007ffe005 */
[----:B------:R1:W-:Y:S01]  /*61d0*/  STSM.16.M88.4 [R0], R8 ;  /* 0x0000000800007844 */ /* 0x0003e20000000200 */
[----:B------:R-:W-:Y:S01]  /*61e0*/  @!PT LDS RZ, [RZ] ;  /* 0x00000000fffff984 */ /* 0x000fe20000000800 */
[----:B------:R-:W-:Y:S01]  /*61f0*/  @!PT LDS RZ, [RZ] ;  /* 0x00000000fffff984 */ /* 0x000fe20000000800 */
[----:B------:R-:W-:Y:S01]  /*6200*/  @!PT LDS RZ, [RZ] ;  /* 0x00000000fffff984 */ /* 0x000fe20000000800 */
[----:B------:R-:W-:Y:S01]  /*6210*/  @!PT LDS RZ, [RZ] ;  /* 0x00000000fffff984 */ /* 0x000fe20000000800 */
[----:B------:R2:W-:Y:S07]  /*6220*/  MEMBAR.ALL.CTA ;  /* 0x0000000000007992 */ /* 0x0005ee0000008000 */
[----:B--2---:R-:W2:Y:S02]  /*6230*/  FENCE.VIEW.ASYNC.S ;  /* 0x00000000000073c6 */ /* 0x004ea40000000000 */
[----:B--2---:R-:W-:Y:S06]  /*6240*/  BAR.SYNC.DEFER_BLOCKING 0x1, 0x80 ;  /* 0x0042000000007b1d */ /* 0x004fec0000010000 */
[----:B------:R-:W-:Y:S05]  /*6250*/  @P0 BRA `(.L_x_95) ;  /* 0x00000000001c0947 */ /* 0x000fea0003800000 */
[----:B------:R-:W-:Y:S02]  /*6260*/  UIADD3 UR6, UP0, UPT, UR54, 0x680, URZ ;  /* 0x0000068036067890 */ /* 0x000fe4000ff1e0ff */
[----:B------:R-:W-:Y:S02]  /*6270*/  ULEA UR4, UR56, UR48, 0xc ;  /* 0x0000003038047291 */ /* 0x000fe4000f8e60ff */
[----:B------:R-:W-:Y:S02]  /*6280*/  UIADD3.X UR7, UPT, UPT, URZ, UR55, URZ, UP0, !UPT ;  /* 0x00000037ff077290 */ /* 0x000fe400087fe4ff */
[----:B------:R-:W-:Y:S01]  /*6290*/  UIADD3 UR40, UPT, UPT, UR4, 0x200, URZ ;  /* 0x0000020004287890 */ /* 0x000fe2000fffe0ff */
[----:B------:R-:W-:Y:S08]  /*62a0*/  UMOV UR43, UR36 ;  /* 0x00000024002b7c82 */ /* 0x000ff00008000000 */
[----:B------:R2:W-:Y:S02]  /*62b0*/  UTMASTG.3D [UR40], [UR6] ;  /* 0x00000028060073b5 */ /* 0x0005e40008010000 */
[----:B--2---:R0:W-:Y:S02]  /*62c0*/  UTMACMDFLUSH ;  /* 0x00000000000079b7 */ /* 0x0041e40000000000 */
.L_x_95:
[----:B------:R-:W-:Y:S05]  /*62d0*/  BSYNC.RECONVERGENT B0 ;  /* 0x0000000000007941 */ /* 0x000fea0003800200 */
.L_x_94:
[----:B------:R-:W-:Y:S01]  /*62e0*/  UIADD3 UR40, UPT, UPT, UR56, 0x1, URZ ;  /* 0x0000000138287890 */ /* 0x000fe2000fffe0ff */
[----:B------:R-:W-:Y:S03]  /*62f0*/  BSSY.RECONVERGENT B0, `(.L_x_96) ;  /* 0x0000005000007945 */ /* 0x000fe60003800200 */
[----:B------:R-:W-:Y:S04]  /*6300*/  UISETP.NE.AND UP0, UPT, UR40, 0x3, UPT ;  /* 0x000000032800788c */ /* 0x000fe8000bf05270 */
[----:B------:R-:W-:Y:S01]  /*6310*/  USEL UR43, UR40, URZ, UP0 ;  /* 0x000000ff282b7287 */ /* 0x000fe20008000000 */
[----:B------:R-:W-:Y:S11]  /*6320*/  @P0 BRA `(.L_x_97) ;  /* 0x0000000000040947 */ /* 0x000ff60003800000 */
[----:B------:R-:W-:Y:S04]  /*6330*/  DEPBAR.LE SB0, 0x1 ;  /* 0x000080400000791a */ /* 0x000fe80000000000 */
.L_x_97:
[----:B------:R-:W-:Y:S05]  /*6340*/  BSYNC.RECONVERGENT B0 ;  /* 0x0000000000007941 */ /* 0x000fea0003800200 */
.L_x_96:
[----:B------:R-:W-:Y:S01]  /*6350*/  BAR.SYNC.DEFER_BLOCKING 0x1, 0x80 ;  /* 0x0042000000007b1d */ /* 0x000fe20000010000 */
[----:B------:R-:W-:Y:S01]  /*6360*/  ISETP.NE.AND P1, PT, R74, RZ, PT ;  /* 0x000000ff4a00720c */ /* 0x000fe20003f25270 */
[----:B------:R-:W-:Y:S01]  /*6370*/  UISETP.NE.AND UP0, UPT, UR50, URZ, UPT ;  /* 0x000000ff3200728c */ /* 0x000fe2000bf05270 */
[----:B------:R-:W-:Y:S11]  /*6380*/  LEA R2, R46, UR48, 0x3 ;  /* 0x000000302e027c11 */ /* 0x000ff6000f8e18ff */
[----:B------:R-:W-:Y:S01]  /*6390*/  @P1 SHF.L.U32 R3, R45, 0x1f, RZ ;  /* 0x0000001f2d031819 */ /* 0x000fe200000006ff */
[----:B------:R-:W-:Y:S06]  /*63a0*/  BRA.U !UP0, `(.L_x_98) ;  /* 0x0000000108247547 */ /* 0x000fec000b800000 */
[----:B------:R-:W-:Y:S01]  /*63b0*/  IMAD.U32 R4, RZ, RZ, UR49 ;  /* 0x00000031ff047e24 */ /* 0x000fe2000f8e00ff */
[----:B-1----:R-:W-:Y:S01]  /*63c0*/  MOV R0, UR37 ;  /* 0x0000002500007c02 */ /* 0x002fe20008000f00 */
[----:B------:R-:W-:Y:S03]  /*63d0*/  UIADD3 UR49, UPT, UPT, UR49, 0x1, URZ ;  /* 0x0000000131317890 */ /* 0x000fe6000fffe0ff */
[----:B------:R-:W-:Y:S01]  /*63e0*/  @P1 LEA R4, R4, UR48, 0x3 ;  /* 0x0000003004041c11 */ /* 0x000fe2000f8e18ff */
[----:B------:R-:W-:Y:S04]  /*63f0*/  UISETP.NE.AND UP0, UPT, UR49, 0x3, UPT ;  /* 0x000000033100788c */ /* 0x000fe8000bf05270 */
[----:B------:R-:W-:Y:S01]  /*6400*/  @P1 VIADD R4, R4, 0x58 ;  /* 0x0000005804041836 */ /* 0x000fe20000000000 */
[----:B------:R-:W-:Y:S04]  /*6410*/  USEL UR49, UR49, URZ, UP0 ;  /* 0x000000ff31317287 */ /* 0x000fe80008000000 */
[----:B------:R-:W-:Y:S04]  /*6420*/  @P1 PRMT R0, R0, 0x654, R4 ;  /* 0x0000065400001816 */ /* 0x000fe80000000004 */
[----:B------:R2:W-:Y:S04]  /*6430*/  @P1 SYNCS.ARRIVE.TRANS64.RED.A1T0 RZ, [R0+URZ], RZ ;  /* 0x000000ff00ff19a7 */ /* 0x0005e800081004ff */
.L_x_98:
[----:B------:R-:W3:Y:S01]  /*6440*/  @P1 SYNCS.PHASECHK.TRANS64.TRYWAIT P0, [R2+URZ+0x40], R3 ;  /* 0x00004003020015a7 */ /* 0x000ee200080011ff */
[----:B------:R-:W-:Y:S01]  /*6450*/  BSSY B1, `(.L_x_99) ;  /* 0x0000013000017945 */ /* 0x000fe20003800000 */
[----:B---3--:R-:W-:Y:S03]  /*6460*/  @P1 SEL R47, RZ, 0x1, !P0 ;  /* 0x00000001ff2f1807 */ /* 0x008fe60004000000 */
[----:B------:R-:W-:Y:S05]  /*6470*/  @!P1 BRA `(.L_x_100) ;  /* 0x0000000000409947 */ /* 0x000fea0003800000 */
[----:B------:R-:W-:Y:S01]  /*6480*/  ISETP.NE.AND P1, PT, R76, RZ, PT ;  /* 0x000000ff4c00720c */ /* 0x000fe20003f25270 */
[----:B------:R-:W-:Y:S01]  /*6490*/  BSSY B0, `(.L_x_101) ;  /* 0x0000009000007945 */ /* 0x000fe20003800000 */
[----:B------:R-:W-:Y:S11]  /*64a0*/  ISETP.NE.AND P0, PT, R47, RZ, PT ;  /* 0x000000ff2f00720c */ /* 0x000ff60003f05270 */
[----:B------:R-:W-:Y:S05]  /*64b0*/  @P1 IMAD R3, R46, 0x800, R64 ;  /* 0x000008002e031824 */ /* 0x000fea00078e0240 */
[----:B------:R-:W-:Y:S05]  /*64c0*/  @P1 LEA R3, R3, UR48, 0x1 ;  /* 0x0000003003031c11 */ /* 0x000fea000f8e08ff */
[----:B-12---:R-:W-:Y:S01]  /*64d0*/  @P1 IMAD.IADD R0, R75, 0x1, R3 ;  /* 0x000000014b001824 */ /* 0x006fe200078e0203 */
[----:B------:R-:W-:Y:S06]  /*64e0*/  @P0 BRA `(.L_x_102) ;  /* 0x00000000000c0947 */ /* 0x000fec0003800000 */
[----:B------:R-:W-:Y:S04]  /*64f0*/  SHF.L.U32 R45, R45, 0x1f, RZ ;  /* 0x0000001f2d2d7819 */ /* 0x000fe800000006ff */
[----:B------:R-:W1:Y:S02]  /*6500*/  SYNCS.PHASECHK.TRANS64.TRYWAIT P0, [R2+URZ+0x40], R45 ;  /* 0x0000402d020075a7 */ /* 0x000e6400080011ff */
[----:B-1----:R-:W-:Y:S05]  /*6510*/  @!P0 BRA `(.L_x_103) ;  /* 0x00000014003c8947 */ /* 0x002fea0003800000 */
.L_x_102:
[----:B------:R-:W-:Y:S05]  /*6520*/  BSYNC B0 ;  /* 0x0000000000007941 */ /* 0x000fea0003800000 */
.L_x_101:
[----:B------:R-:W-:Y:S11]  /*6530*/  ISETP.NE.AND P0, PT, R76, RZ, PT ;  /* 0x000000ff4c00720c */ /* 0x000ff60003f05270 */
[----:B------:R-:W-:Y:S02]  /*6540*/  @!UPT UIADD3 URZ, UPT, UPT, URZ, URZ, URZ ;  /* 0x000000fffffff290 */ /* 0x000fe4000fffe0ff */
[----:B------:R-:W-:Y:S05]  /*6550*/  @P0 WARPSYNC.ALL ;  /* 0x0000000000000948 */ /* 0x000fea0003800000 */
[----:B------:R3:W4:Y:S04]  /*6560*/  @P0 LDSM.16.M88.4 R40, [R3+0x200] ;  /* 0x000200000328083b */ /* 0x0007280000000200 */
[----:B------:R3:W2:Y:S02]  /*6570*/  @P0 LDSM.16.M88.4 R48, [R0+0x200] ;  /* 0x000200000030083b */ /* 0x0006a40000000200 */
.L_x_100:
[----:B------:R-:W-:Y:S05]  /*6580*/  BSYNC B1 ;  /* 0x0000000000017941 */ /* 0x000fea0003800000 */
.L_x_99:
[----:B-123--:R-:W-:Y:S05]  /*6590*/  VIADD R0, R34, 0x20 ;  /* 0x0000002022007836 */ /* 0x00efea0000000000 */
[----:B------:R-:W-:Y:S04]  /*65a0*/  SHF.R.U32.HI R0, RZ, 0x15, R0 ;  /* 0x00000015ff007819 */ /* 0x000fe80000011600 */
[----:B------:R-:W-:Y:S11]  /*65b0*/  LOP3.LUT P0, RZ, R0, 0x3, R65, 0x48, !PT ;  /* 0x0000000300ff7812 */ /* 0x000ff60007804841 */
[----:B------:R-:W-:Y:S02]  /*65c0*/  @!UPT UIADD3 URZ, UPT, UPT, URZ, URZ, URZ ;  /* 0x000000fffffff290 */ /* 0x000fe4000fffe0ff */
[----:B------:R-:W-:Y:S05]  /*65d0*/  @!P0 BRA `(.L_x_104) ;  /* 0x0000000000408947 */ /* 0x000fea0003800000 */
[----:B------:R-:W1:Y:S01]  /*65e0*/  LDCU.64 UR8, c[0x4][0x70] ;  /* 0x01000e00ff0877ac */ /* 0x000e620008000a00 */
[----:B------:R-:W-:Y:S01]  /*65f0*/  MOV R3, 0x0 ;  /* 0x0000000000037802 */ /* 0x000fe20000000f00 */
[----:B------:R-:W-:Y:S02]  /*6600*/  HFMA2 R12, -RZ, RZ, 0, 5.9604644775390625e-08 ;  /* 0x00000001ff0c7431 */ /* 0x000fe400000001ff */
[----:B------:R-:W-:Y:S02]  /*6610*/  IMAD.MOV.U32 R8, RZ, RZ, 0x192 ;  /* 0x00000192ff087424 */ /* 0x000fe400078e00ff */
[----:B------:R-:W-:Y:S01]  /*6620*/  IMAD.MOV.U32 R13, RZ, RZ, RZ ;  /* 0x000000ffff0d7224 */ /* 0x000fe200078e00ff */
[----:B------:R-:W2:Y:S01]  /*6630*/  LDCU.64 UR6, c[0x4][0x78] ;  /* 0x01000f00ff0677ac */ /* 0x000ea20008000a00 */
[----:B------:R-:W3:Y:S01]  /*6640*/  LDC.64 R2, c[0x4][R3] ;  /* 0x0100000003027b82 */ /* 0x000ee20000000a00 */
[----:B------:R-:W5:Y:S01]  /*6650*/  LDCU.64 UR4, c[0x4][0x10] ;  /* 0x01000200ff0477ac */ /* 0x000f620008000a00 */
[----:B-1----:R-:W-:Y:S01]  /*6660*/  MOV R5, UR9 ;  /* 0x0000000900057c02 */ /* 0x002fe20008000f00 */
[----:B------:R-:W-:Y:S01]  /*6670*/  IMAD.U32 R4, RZ, RZ, UR8 ;  /* 0x00000008ff047e24 */ /* 0x000fe2000f8e00ff */
[----:B--2---:R-:W-:Y:S01]  /*6680*/  MOV R7, UR7 ;  /* 0x0000000700077c02 */ /* 0x004fe20008000f00 */
[----:B------:R-:W-:Y:S01]  /*6690*/  IMAD.U32 R6, RZ, RZ, UR6 ;  /* 0x00000006ff067e24 */ /* 0x000fe2000f8e00ff */
[----:B-----5:R-:W-:Y:S01]  /*66a0*/  MOV R11, UR5 ;  /* 0x00000005000b7c02 */ /* 0x020fe20008000f00 */
[----:B------:R-:W-:Y:S02]  /*66b0*/  IMAD.U32 R10, RZ, RZ, UR4 ;  /* 0x00000004ff0a7e24 */ /* 0x000fe4000f8e00ff */
[----:B------:R-:W-:Y:S07]  /*66c0*/  LEPC R20, `(.L_x_104) ;  /* 0x000000001014794e */ /* 0x000fee0000000000 */
[----:B---34-:R-:W-:Y:S05]  /*66d0*/  CALL.ABS.NOINC R2 ;  /* 0x0000000002007343 */ /* 0x018fea0003c00000 */
.L_x_104:
[----:B------:R-:W-:Y:S01]  /*66e0*/  ISETP.NE.AND P0, PT, R70, RZ, PT ;  /* 0x000000ff4600720c */ /* 0x000fe20003f05270 */
[----:B------:R-:W-:Y:S05]  /*66f0*/  WARPSYNC.ALL ;  /* 0x0000000000007948 */ /* 0x000fea0003800000 */
[----:B------:R-:W-:Y:S01]  /*6700*/  R2UR UR4, R34 ;  /* 0x00000000220472ca */ /* 0x000fe200000e0000 */
[----:B------:R-:W-:Y:S01]  /*6710*/  BSSY.RECONVERGENT B0, `(.L_x_105) ;  /* 0x0000056000007945 */ /* 0x000fe20003800200 */
[C---:B----4-:R-:W-:Y:S02]  /*6720*/  SHF.L.U32 R20, R40.reuse, 0x10, RZ ;  /* 0x0000001028147819 */ /* 0x050fe400000006ff */
[----:B------:R-:W-:Y:S02]  /*6730*/  LOP3.LUT R21, R40, 0xffff0000, RZ, 0xc0, !PT ;  /* 0xffff000028157812 */ /* 0x000fe400078ec0ff */
[C---:B------:R-:W-:Y:S02]  /*6740*/  SHF.L.U32 R34, R41.reuse, 0x10, RZ ;  /* 0x0000001029227819 */ /* 0x040fe400000006ff */
[----:B------:R-:W-:Y:S02]  /*6750*/  R2UR UR5, R44 ;  /* 0x000000002c0572ca */ /* 0x000fe400000e0000 */
[----:B------:R-:W-:Y:S02]  /*6760*/  LOP3.LUT R36, R41, 0xffff0000, RZ, 0xc0, !PT ;  /* 0xffff000029247812 */ /* 0x000fe400078ec0ff */
[C---:B------:R-:W-:Y:S01]  /*6770*/  SHF.L.U32 R37, R42.reuse, 0x10, RZ ;  /* 0x000000102a257819 */ /* 0x040fe200000006ff */
[----:B------:R-:W1:Y:S01]  /*6780*/  LDTM.16dp256bit.x4 R4, tmem[UR4+0x20] ;  /* 0x00002004000479ee */ /* 0x000e620008120000 */
[----:B------:R-:W-:Y:S01]  /*6790*/  LOP3.LUT R38, R42, 0xffff0000, RZ, 0xc0, !PT ;  /* 0xffff00002a267812 */ /* 0x000fe200078ec0ff */
[----:B------:R-:W-:Y:S01]  /*67a0*/  NOP ;  /* 0x0000000000007918 */ /* 0x000fe20000000000 */
[C---:B------:R-:W-:Y:S02]  /*67b0*/  SHF.L.U32 R39, R43.reuse, 0x10, RZ ;  /* 0x000000102b277819 */ /* 0x040fe400000006ff */
[----:B------:R-:W-:Y:S02]  /*67c0*/  LOP3.LUT R40, R43, 0xffff0000, RZ, 0xc0, !PT ;  /* 0xffff00002b287812 */ /* 0x000fe400078ec0ff */
[C---:B------:R-:W-:Y:S01]  /*67d0*/  SHF.L.U32 R41, R48.reuse, 0x10, RZ ;  /* 0x0000001030297819 */ /* 0x040fe200000006ff */
[----:B------:R-:W-:Y:S01]  /*67e0*/  UIADD3 UR5, UPT, UPT, UR5, 0xc0, URZ ;  /* 0x000000c005057890 */ /* 0x000fe2000fffe0ff */
[----:B------:R-:W-:Y:S02]  /*67f0*/  LOP3.LUT R42, R48, 0xffff0000, RZ, 0xc0, !PT ;  /* 0xffff0000302a7812 */ /* 0x000fe400078ec0ff */
[C---:B------:R-:W-:Y:S01]  /*6800*/  SHF.L.U32 R43, R49.reuse, 0x10, RZ ;  /* 0x00000010312b7819 */ /* 0x040fe200000006ff */
[----:B------:R-:W-:Y:S01]  /*6810*/  UPRMT UR5, UR37, 0x654, UR5 ;  /* 0x0000065425057896 */ /* 0x000fe20008000005 */
[----:B------:R-:W-:Y:S02]  /*6820*/  LOP3.LUT R44, R49, 0xffff0000, RZ, 0xc0, !PT ;  /* 0xffff0000312c7812 */ /* 0x000fe400078ec0ff */
[C---:B------:R-:W-:Y:S02]  /*6830*/  SHF.L.U32 R45, R50.reuse, 0x10, RZ ;  /* 0x00000010322d7819 */ /* 0x040fe400000006ff */
[----:B------:R-:W-:Y:S02]  /*6840*/  LOP3.LUT R46, R50, 0xffff0000, RZ, 0xc0, !PT ;  /* 0xffff0000322e7812 */ /* 0x000fe400078ec0ff */
[C---:B------:R-:W-:Y:S02]  /*6850*/  SHF.L.U32 R47, R51.reuse, 0x10, RZ ;  /* 0x00000010332f7819 */ /* 0x040fe400000006ff */
[----:B-1----:R-:W-:Y:S01]  /*6860*/  SYNCS.ARRIVE.TRANS64.RED.A1T0 RZ, [UR5], RZ ;  /* 0x000000ffffff79a7 */ /* 0x002fe20008100405 */
[----:B------:R-:W-:Y:S01]  /*6870*/  LOP3.LUT R48, R51, 0xffff0000, RZ, 0xc0, !PT ;  /* 0xffff000033307812 */ /* 0x000fe200078ec0ff */
[C---:B------:R-:W-:Y:S01]  /*6880*/  FMUL R4, R33.reuse, R4 ;  /* 0x0000000421047220 */ /* 0x040fe20000400000 */
[C---:B------:R-:W-:Y:S01]  /*6890*/  FMUL R5, R33.reuse, R5 ;  /* 0x0000000521057220 */ /* 0x040fe20000400000 */
[C---:B------:R-:W-:Y:S01]  /*68a0*/  FMUL R6, R33.reuse, R6 ;  /* 0x0000000621067220 */ /* 0x040fe20000400000 */
[----:B------:R-:W-:Y:S01]  /*68b0*/  FMUL R7, R33, R7 ;  /* 0x0000000721077220 */ /* 0x000fe20000400000 */
[C---:B------:R-:W-:Y:S01]  /*68c0*/  FFMA R4, R35.reuse, R20, R4 ;  /* 0x0000001423047223 */ /* 0x040fe20000000004 */
[C---:B------:R-:W-:Y:S01]  /*68d0*/  FFMA R5, R35.reuse, R21, R5 ;  /* 0x0000001523057223 */ /* 0x040fe20000000005 */
[C---:B------:R-:W-:Y:S01]  /*68e0*/  FFMA R6, R35.reuse, R34, R6 ;  /* 0x0000002223067223 */ /* 0x040fe20000000006 */
[----:B------:R-:W-:Y:S01]  /*68f0*/  FFMA R7, R35, R36, R7 ;  /* 0x0000002423077223 */ /* 0x000fe20000000007 */
[C---:B------:R-:W-:Y:S01]  /*6900*/  FMUL R8, R33.reuse, R8 ;  /* 0x0000000821087220 */ /* 0x040fe20000400000 */
[----:B------:R-:W-:Y:S01]  /*6910*/  FMUL R9, R33, R9 ;  /* 0x0000000921097220 */ /* 0x000fe20000400000 */
[----:B------:R-:W-:Y:S01]  /*6920*/  F2FP.BF16.F32.PACK_AB R4, R5, R4 ;  /* 0x000000040504723e */ /* 0x000fe200000010ff */
[----:B------:R-:W-:Y:S01]  /*6930*/  FMUL R10, R33, R10 ;  /* 0x0000000a210a7220 */ /* 0x000fe20000400000 */
[----:B------:R-:W-:Y:S01]  /*6940*/  F2FP.BF16.F32.PACK_AB R5, R7, R6 ;  /* 0x000000060705723e */ /* 0x000fe200000010ff */
[C---:B------:R-:W-:Y:S01]  /*6950*/  FFMA R8, R35.reuse, R37, R8 ;  /* 0x0000002523087223 */ /* 0x040fe20000000008 */
[----:B------:R-:W-:Y:S01]  /*6960*/  FFMA R9, R35, R38, R9 ;  /* 0x0000002623097223 */ /* 0x000fe20000000009 */
[C---:B------:R-:W-:Y:S01]  /*6970*/  FMUL R11, R33.reuse, R11 ;  /* 0x0000000b210b7220 */ /* 0x040fe20000400000 */
[C---:B------:R-:W-:Y:S01]  /*6980*/  FMUL R0, R33.reuse, R12 ;  /* 0x0000000c21007220 */ /* 0x040fe20000400000 */
[----:B------:R-:W-:Y:S01]  /*6990*/  FMUL R2, R33, R13 ;  /* 0x0000000d21027220 */ /* 0x000fe20000400000 */
[----:B------:R-:W-:Y:S01]  /*69a0*/  FFMA R10, R35, R39, R10 ;  /* 0x00000027230a7223 */ /* 0x000fe2000000000a */
[----:B------:R-:W-:Y:S01]  /*69b0*/  FMUL R3, R33, R14 ;  /* 0x0000000e21037220 */ /* 0x000fe20000400000 */
[----:B------:R-:W-:Y:S01]  /*69c0*/  F2FP.BF16.F32.PACK_AB R6, R9, R8 ;  /* 0x000000080906723e */ /* 0x000fe200000010ff */
[----:B------:R-:W-:Y:S01]  /*69d0*/  FFMA R11, R35, R40, R11 ;  /* 0x00000028230b7223 */ /* 0x000fe2000000000b */
[C---:B------:R-:W-:Y:S01]  /*69e0*/  FMUL R15, R33.reuse, R15 ;  /* 0x0000000f210f7220 */ /* 0x040fe20000400000 */
[----:B------:R-:W-:Y:S01]  /*69f0*/  FMUL R12, R33, R16 ;  /* 0x00000010210c7220 */ /* 0x000fe20000400000 */
[----:B------:R-:W-:Y:S01]  /*6a00*/  FFMA R0, R35, R41, R0 ;  /* 0x0000002923007223 */ /* 0x000fe20000000000 */
[----:B------:R-:W-:Y:S01]  /*6a10*/  MOV R8, UR43 ;  /* 0x0000002b00087c02 */ /* 0x000fe20008000f00 */
[----:B------:R-:W-:Y:S01]  /*6a20*/  FMUL R13, R33, R17 ;  /* 0x00000011210d7220 */ /* 0x000fe20000400000 */
[----:B------:R-:W-:Y:S01]  /*6a30*/  FFMA R2, R35, R42, R2 ;  /* 0x0000002a23027223 */ /* 0x000fe20000000002 */
[----:B------:R-:W-:Y:S01]  /*6a40*/  FMUL R14, R33, R18 ;  /* 0x00000012210e7220 */ /* 0x000fe20000400000 */
[C---:B------:R-:W-:Y:S01]  /*6a50*/  FFMA R3, R35.reuse, R43, R3 ;  /* 0x0000002b23037223 */ /* 0x040fe20000000003 */
[----:B------:R-:W-:Y:S01]  /*6a60*/  FFMA R15, R35, R44, R15 ;  /* 0x0000002c230f7223 */ /* 0x000fe2000000000f */
[----:B------:R-:W-:Y:S01]  /*6a70*/  FMUL R19, R33, R19 ;  /* 0x0000001321137220 */ /* 0x000fe20000400000 */
[C---:B------:R-:W-:Y:S01]  /*6a80*/  FFMA R12, R35.reuse, R45, R12 ;  /* 0x0000002d230c7223 */ /* 0x040fe2000000000c */
[----:B------:R-:W-:Y:S01]  /*6a90*/  LEA R8, R8, R64, 0xb ;  /* 0x0000004008087211 */ /* 0x000fe200078e58ff */
        /* <DEDUP_REMOVED lines=22> */
[----:B------:R-:W-:Y:S02]  /*6c00*/  UIADD3 UR5, UPT, UPT, UR41, 0x20, URZ ;  /* 0x0000002029057890 */ /* 0x000fe4000fffe0ff */
[----:B------:R-:W-:Y:S02]  /*6c10*/  UIADD3 UR4, UPT, UPT, UR10, 0x200, URZ ;  /* 0x000002000a047890 */ /* 0x000fe4000fffe0ff */
[----:B------:R-:W-:Y:S01]  /*6c20*/  UIADD3.X UR9, UPT, UPT, URZ, UR55, URZ, UP0, !UPT ;  /* 0x00000037ff097290 */ /* 0x000fe200087fe4ff */
[----:B------:R-:W-:Y:S01]  /*6c30*/  UMOV UR6, UR42 ;  /* 0x0000002a00067c82 */ /* 0x000fe20008000000 */
[----:B------:R-:W-:Y:S07]  /*6c40*/  UMOV UR7, UR36 ;  /* 0x0000002400077c82 */ /* 0x000fee0008000000 */
[----:B------:R2:W-:Y:S02]  /*6c50*/  UTMASTG.3D [UR4], [UR8] ;  /* 0x00000004080073b5 */ /* 0x0005e40008010000 */
[----:B--2---:R0:W-:Y:S02]  /*6c60*/  UTMACMDFLUSH ;  /* 0x00000000000079b7 */ /* 0x0041e40000000000 */
.L_x_106:
[----:B------:R-:W-:Y:S05]  /*6c70*/  BSYNC.RECONVERGENT B0 ;  /* 0x0000000000007941 */ /* 0x000fea0003800200 */
.L_x_105:
[----:B------:R-:W-:Y:S01]  /*6c80*/  UIADD3 UR43, UPT, UPT, UR43, 0x1, URZ ;  /* 0x000000012b2b7890 */ /* 0x000fe2000fffe0ff */
[----:B------:R-:W-:Y:S03]  /*6c90*/  BSSY.RECONVERGENT B0, `(.L_x_107) ;  /* 0x0000008000007945 */ /* 0x000fe60003800200 */
[----:B------:R-:W-:Y:S04]  /*6ca0*/  UISETP.NE.AND UP0, UPT, UR43, 0x3, UPT ;  /* 0x000000032b00788c */ /* 0x000fe8000bf05270 */
[----:B------:R-:W-:Y:S02]  /*6cb0*/  UISETP.EQ.XOR UP1, UPT, UR40, 0x3, !UP0 ;  /* 0x000000032800788c */ /* 0x000fe4000c722a70 */
[----:B------:R-:W-:Y:S02]  /*6cc0*/  USEL UR56, UR43, URZ, UP0 ;  /* 0x000000ff2b387287 */ /* 0x000fe40008000000 */
[----:B------:R-:W-:Y:S04]  /*6cd0*/  USEL UR4, URZ, 0x1, !UP1 ;  /* 0x00000001ff047887 */ /* 0x000fe8000c800000 */
[----:B------:R-:W-:Y:S01]  /*6ce0*/  ULOP3.LUT UR51, UR51, UR4, URZ, 0x3c, !UPT ;  /* 0x0000000433337292 */ /* 0x000fe2000f8e3cff */
[----:B------:R-:W-:Y:S11]  /*6cf0*/  @P0 BRA `(.L_x_108) ;  /* 0x0000000000040947 */ /* 0x000ff60003800000 */
[----:B------:R-:W-:Y:S04]  /*6d00*/  DEPBAR.LE SB0, 0x1 ;  /* 0x000080400000791a */ /* 0x000fe80000000000 */
.L_x_108:
[----:B------:R-:W-:Y:S05]  /*6d10*/  BSYNC.RECONVERGENT B0 ;  /* 0x0000000000007941 */ /* 0x000fea0003800200 */
.L_x_107:
[----:B------:R-:W-:Y:S01]  /*6d20*/  BAR.SYNC.DEFER_BLOCKING 0x1, 0x80 ;  /* 0x0042000000007b1d */ /* 0x000fe20000010000 */
[----:B------:R-:W-:Y:S01]  /*6d30*/  UISETP.NE.AND UP0, UPT, UR50, -0x2, UPT ;  /* 0xfffffffe3200788c */ /* 0x000fe2000bf05270 */
[----:B------:R-:W-:Y:S08]  /*6d40*/  IADD3 R31, PT, PT, R31, 0x1, RZ ;  /* 0x000000011f1f7810 */ /* 0x000ff00007ffe0ff */
[----:B------:R-:W-:Y:S05]  /*6d50*/  BRA.U !UP0, `(.L_x_109) ;  /* 0x0000000108287547 */ /* 0x000fea000b800000 */
[----:B------:R-:W-:Y:S01]  /*6d60*/  ISETP.NE.AND P0, PT, R74, RZ, PT ;  /* 0x000000ff4a00720c */ /* 0x000fe20003f05270 */
[----:B------:R-:W-:Y:S01]  /*6d70*/  IMAD.U32 R2, RZ, RZ, UR49 ;  /* 0x00000031ff027e24 */ /* 0x000fe2000f8e00ff */
[----:B------:R-:W-:Y:S01]  /*6d80*/  UIADD3 UR49, UPT, UPT, UR49, 0x1, URZ ;  /* 0x0000000131317890 */ /* 0x000fe2000fffe0ff */
[----:B------:R-:W-:Y:S03]  /*6d90*/  IMAD.U32 R0, RZ, RZ, UR37 ;  /* 0x00000025ff007e24 */ /* 0x000fe6000f8e00ff */
[----:B------:R-:W-:Y:S04]  /*6da0*/  UISETP.NE.AND UP0, UPT, UR49, 0x3, UPT ;  /* 0x000000033100788c */ /* 0x000fe8000bf05270 */
[----:B------:R-:W-:Y:S03]  /*6db0*/  USEL UR49, UR49, URZ, UP0 ;  /* 0x000000ff31317287 */ /* 0x000fe60008000000 */
[----:B------:R-:W-:Y:S05]  /*6dc0*/  @P0 LEA R2, R2, UR48, 0x3 ;  /* 0x0000003002020c11 */ /* 0x000fea000f8e18ff */
[----:B------:R-:W-:Y:S05]  /*6dd0*/  @P0 VIADD R2, R2, 0x58 ;  /* 0x0000005802020836 */ /* 0x000fea0000000000 */
[----:B------:R-:W-:Y:S04]  /*6de0*/  @P0 PRMT R0, R0, 0x654, R2 ;  /* 0x0000065400000816 */ /* 0x000fe80000000002 */
[----:B------:R2:W-:Y:S03]  /*6df0*/  @P0 SYNCS.ARRIVE.TRANS64.RED.A1T0 RZ, [R0+URZ], RZ ;  /* 0x000000ff00ff09a7 */ /* 0x0005e600081004ff */
.L_x_109:
[----:B------:R-:W-:Y:S01]  /*6e00*/  ISETP.NE.AND P2, PT, R71, RZ, PT ;  /* 0x000000ff4700720c */ /* 0x000fe20003f45270 */
[----:B------:R-:W-:Y:S01]  /*6e10*/  UIADD3 UR50, UPT, UPT, UR50, 0x2, URZ ;  /* 0x0000000232327890 */ /* 0x000fe2000fffe0ff */
[----:B------:R-:W-:Y:S01]  /*6e20*/  ISETP.NE.AND P0, PT, R73, 0x2, PT ;  /* 0x000000024900780c */ /* 0x000fe20003f05270 */
[----:B------:R-:W-:Y:S01]  /*6e30*/  IMAD.IADD R20, R29, 0x1, R58 ;  /* 0x000000011d147824 */ /* 0x000fe200078e023a */
[----:B------:R-:W-:Y:S01]  /*6e40*/  ISETP.NE.AND P1, PT, R31, 0x4, PT ;  /* 0x000000041f00780c */ /* 0x000fe20003f25270 */
[----:B------:R-:W-:Y:S01]  /*6e50*/  IMAD.IADD R21, R30, 0x1, R59 ;  /* 0x000000011e157824 */ /* 0x000fe200078e023b */
[----:B------:R-:W-:Y:S02]  /*6e60*/  SEL R2, RZ, 0x1, P0 ;  /* 0x00000001ff027807 */ /* 0x000fe40000000000 */
[----:B--2---:R-:W-:Y:S02]  /*6e70*/  SEL R0, RZ, 0x1, P1 ;  /* 0x00000001ff007807 */ /* 0x004fe40000800000 */
[----:B------:R-:W-:Y:S02]  /*6e80*/  LOP3.LUT R67, R67, R2, RZ, 0x3c, !PT ;  /* 0x0000000243437212 */ /* 0x000fe400078e3cff */
[----:B------:R-:W-:Y:S02]  /*6e90*/  LOP3.LUT R68, R68, R0, RZ, 0x3c, !PT ;  /* 0x0000000044447212 */ /* 0x000fe400078e3cff */
[----:B------:R-:W-:Y:S02]  /*6ea0*/  @P2 R2UR UR36, R66 ;  /* 0x00000000422422ca */ /* 0x000fe400000e0000 */
[----:B------:R-:W-:Y:S02]  /*6eb0*/  SEL R73, R73, RZ, P0 ;  /* 0x000000ff49497207 */ /* 0x000fe40000000000 */
[----:B------:R-:W-:Y:S01]  /*6ec0*/  SEL R31, R31, RZ, P1 ;  /* 0x000000ff1f1f7207 */ /* 0x000fe20000800000 */
[----:B------:R-:W-:Y:S10]  /*6ed0*/  @P2 BRA `(.L_x_110) ;  /* 0xffffffdc00e02947 */ /* 0x000ff4000383ffff */
[----:B------:R-:W-:-:S09]  /*6ee0*/  UISETP.NE.AND UP0, UPT, UR53, URZ, UPT ;  /* 0x000000ff3500728c */ /* 0x000fd2000bf05270 */
[----:B------:R-:W-:Y:S05]  /*6ef0*/  BRA.U !UP0, `(.L_x_111) ;  /* 0x0000000108487547 */ /* 0x000fea000b800000 */
[----:B------:R-:W2:Y:S02]  /*6f00*/  LDCU.64 UR4, c[0x0][0x890] ;  /* 0x00011200ff0477ac */ /* 0x000ea40008000a00 */
[----:B--2---:R-:W-:-:S04]  /*6f10*/  UISETP.NE.U32.AND UP0, UPT, UR4, URZ, UPT ;  /* 0x000000ff0400728c */ /* 0x004fc8000bf05070 */
[----:B------:R-:W-:-:S09]  /*6f20*/  UISETP.NE.AND.EX UP0, UPT, UR5, URZ, UPT, UP0 ;  /* 0x000000ff0500728c */ /* 0x000fd2000bf05300 */
[----:B------:R-:W-:Y:S05]  /*6f30*/  BRA.U UP0, `(.L_x_112) ;  /* 0x00000001000c7547 */ /* 0x000fea000b800000 */
[----:B------:R-:W-:-:S13]  /*6f40*/  FSETP.NEU.AND P0, PT, R35, RZ, PT ;  /* 0x000000ff2300720b */ /* 0x000fda0003f0d000 */
[----:B------:R-:W-:Y:S05]  /*6f50*/  @!P0 EXIT ;  /* 0x000000000000894d */ /* 0x000fea0003800000 */
[----:B------:R-:W-:Y:S05]  /*6f60*/  BRA `(.L_x_111) ;  /* 0x00000000002c7947 */ /* 0x000fea0003800000 */
.L_x_112:
[----:B------:R-:W-:Y:S01]  /*6f70*/  ISETP.NE.AND P0, PT, R72, RZ, PT ;  /* 0x000000ff4800720c */ /* 0x000fe20003f05270 */
[----:B------:R-:W-:-:S12]  /*6f80*/  BSSY.RECONVERGENT B0, `(.L_x_111) ;  /* 0x0000009000007945 */ /* 0x000fd80003800200 */
[----:B------:R-:W-:Y:S05]  /*6f90*/  @P0 BRA `(.L_x_113) ;  /* 0x0000000000140947 */ /* 0x000fea0003800000 */
[----:B------:R-:W2:Y:S02]  /*6fa0*/  LDCU.64 UR4, c[0x0][0x888] ;  /* 0x00011100ff0477ac */ /* 0x000ea40008000a00 */
[----:B--2---:R-:W-:-:S04]  /*6fb0*/  ISETP.NE.U32.AND P0, PT, RZ, UR4, PT ;  /* 0x00000004ff007c0c */ /* 0x004fc8000bf05070 */
[----:B------:R-:W-:-:S13]  /*6fc0*/  ISETP.NE.AND.EX P0, PT, RZ, UR5, PT, P0 ;  /* 0x00000005ff007c0c */ /* 0x000fda000bf05300 */
[----:B------:R-:W-:Y:S05]  /*6fd0*/  @!P0 EXIT ;  /* 0x000000000000894d */ /* 0x000fea0003800000 */
[----:B------:R-:W-:Y:S05]  /*6fe0*/  BRA `(.L_x_114) ;  /* 0x0000000000087947 */ /* 0x000fea0003800000 */
.L_x_113:
[----:B------:R-:W-:-:S13]  /*6ff0*/  FSETP.NEU.AND P0, PT, R35, RZ, PT ;  /* 0x000000ff2300720b */ /* 0x000fda0003f0d000 */
[----:B------:R-:W-:Y:S05]  /*7000*/  @!P0 EXIT ;  /* 0x000000000000894d */ /* 0x000fea0003800000 */
.L_x_114:
[----:B------:R-:W-:Y:S05]  /*7010*/  BSYNC.RECONVERGENT B0 ;  /* 0x0000000000007941 */ /* 0x000fea0003800200 */
.L_x_111:
[----:B------:R-:W-:Y:S01]  /*7020*/  ULEA UR4, UR49, UR48, 0x3 ;  /* 0x0000003031047291 */ /* 0x000fe2000f8e18ff */
[----:B------:R-:W-:-:S04]  /*7030*/  DEPBAR.LE SB0, 0x0 ;  /* 0x000080000000791a */ /* 0x000fc80000000000 */
[----:B------:R-:W-:-:S04]  /*7040*/  UIADD3 UR4, UPT, UPT, UR4, 0x58, URZ ;  /* 0x0000005804047890 */ /* 0x000fc8000fffe0ff */
[----:B------:R-:W-:-:S09]  /*7050*/  UPRMT UR4, UR37, 0x654, UR4 ;  /* 0x0000065425047896 */ /* 0x000fd20008000004 */
[----:B------:R-:W-:Y:S01]  /*7060*/  SYNCS.ARRIVE.TRANS64.RED.A1T0 RZ, [UR4], RZ ;  /* 0x000000ffffff79a7 */ /* 0x000fe20008100404 */
[----:B------:R-:W-:Y:S05]  /*7070*/  EXIT ;  /* 0x000000000000794d */ /* 0x000fea0003800000 */
.L_x_19:
[----:B--2---:R2:W1:Y:S02]  /*7080*/  SYNCS.PHASECHK.TRANS64.TRYWAIT P0, [R2+URZ+0xf0], R3 ;  /* 0x0000f003020075a7 */ /* 0x00446400080011ff */
[----:B-1----:R-:W-:Y:S05]  /*7090*/  @!P0 NANOSLEEP.SYNCS 0x989680 ;  /* 0x009896800000895d */ /* 0x002fea0003900000 */
[----:B------:R-:W1:Y:S02]  /*70a0*/  @!P0 SYNCS.PHASECHK.TRANS64 P0, [R2+URZ+0xf0], R3 ;  /* 0x0000f003020085a7 */ /* 0x000e6400080010ff */
[----:B-1----:R-:W-:Y:S05]  /*70b0*/  @!P0 BRA `(.L_x_19) ;  /* 0xfffffffc00f08947 */ /* 0x002fea000383ffff */
[----:B------:R-:W-:Y:S05]  /*70c0*/  BRA `(.L_x_115) ;  /* 0xffffffa4003c7947 */ /* 0x000fea000383ffff */
.L_x_22:
[----:B-1----:R-:W-:-:S07]  /*70d0*/  MOV R2, UR33 ;  /* 0x0000002100027c02 */ /* 0x002fce0008000f00 */
.L_x_116:
[----:B-1----:R1:W2:Y:S02]  /*70e0*/  SYNCS.PHASECHK.TRANS64.TRYWAIT P0, [R2+URZ+0x20], R4 ;  /* 0x00002004020075a7 */ /* 0x0022a400080011ff */
[----:B--2---:R-:W-:Y:S05]  /*70f0*/  @!P0 NANOSLEEP.SYNCS 0x989680 ;  /* 0x009896800000895d */ /* 0x004fea0003900000 */
[----:B------:R-:W2:Y:S02]  /*7100*/  @!P0 SYNCS.PHASECHK.TRANS64 P0, [R2+URZ+0x20], R4 ;  /* 0x00002004020085a7 */ /* 0x000ea400080010ff */
[----:B--2---:R-:W-:Y:S05]  /*7110*/  @!P0 BRA `(.L_x_116) ;  /* 0xfffffffc00f08947 */ /* 0x004fea000383ffff */
[----:B------:R-:W-:Y:S05]  /*7120*/  BRA `(.L_x_21) ;  /* 0xffffffa4008c7947 */ /* 0x000fea000383ffff */
.L_x_28:
[----:B-1----:R-:W-:-:S07]  /*7130*/  MOV R2, UR33 ;  /* 0x0000002100027c02 */ /* 0x002fce0008000f00 */
.L_x_117:
[----:B-1----:R1:W2:Y:S02]  /*7140*/  SYNCS.PHASECHK.TRANS64.TRYWAIT P0, [R2+URZ+0x20], R4 ;  /* 0x00002004020075a7 */ /* 0x0022a400080011ff */
[----:B--2---:R-:W-:Y:S05]  /*7150*/  @!P0 NANOSLEEP.SYNCS 0x989680 ;  /* 0x009896800000895d */ /* 0x004fea0003900000 */
[----:B------:R-:W2:Y:S02]  /*7160*/  @!P0 SYNCS.PHASECHK.TRANS64 P0, [R2+URZ+0x20], R4 ;  /* 0x00002004020085a7 */ /* 0x000ea400080010ff */
[----:B--2---:R-:W-:Y:S05]  /*7170*/  @!P0 BRA `(.L_x_117) ;  /* 0xfffffffc00f08947 */ /* 0x004fea000383ffff */
[----:B------:R-:W-:Y:S05]  /*7180*/  BRA `(.L_x_27) ;  /* 0xffffffa800607947 */ /* 0x000fea000383ffff */
.L_x_32:
[----:B-1----:R1:W2:Y:S02]  /*7190*/  SYNCS.PHASECHK.TRANS64.TRYWAIT P0, [R2+URZ+0x80], R3 ;  /* 0x00008003020075a7 */ /* 0x0022a400080011ff */
[----:B--2---:R-:W-:Y:S05]  /*71a0*/  @!P0 NANOSLEEP.SYNCS 0x989680 ;  /* 0x009896800000895d */ /* 0x004fea0003900000 */
[----:B------:R-:W2:Y:S02]  /*71b0*/  @!P0 SYNCS.PHASECHK.TRANS64 P0, [R2+URZ+0x80], R3 ;  /* 0x00008003020085a7 */ /* 0x000ea400080010ff */
[----:B--2---:R-:W-:Y:S05]  /*71c0*/  @!P0 BRA `(.L_x_32) ;  /* 0xfffffffc00f08947 */ /* 0x004fea000383ffff */
[----:B------:R-:W-:Y:S05]  /*71d0*/  BRA `(.L_x_118) ;  /* 0xffffffac00147947 */ /* 0x000fea000383ffff */
.L_x_36:
[----:B----4-:R-:W-:-:S07]  /*71e0*/  MOV R0, UR5 ;  /* 0x0000000500007c02 */ /* 0x010fce0008000f00 */
.L_x_119:
[----:B-1----:R1:W2:Y:S02]  /*71f0*/  SYNCS.PHASECHK.TRANS64.TRYWAIT P0, [R0+URZ], R2 ;  /* 0x00000002000075a7 */ /* 0x0022a400080011ff */
[----:B--2---:R-:W-:Y:S05]  /*7200*/  @!P0 NANOSLEEP.SYNCS 0x989680 ;  /* 0x009896800000895d */ /* 0x004fea0003900000 */
[----:B------:R-:W2:Y:S02]  /*7210*/  @!P0 SYNCS.PHASECHK.TRANS64 P0, [R0+URZ], R2 ;  /* 0x00000002000085a7 */ /* 0x000ea400080010ff */
[----:B--2---:R-:W-:Y:S05]  /*7220*/  @!P0 BRA `(.L_x_119) ;  /* 0xfffffffc00f08947 */ /* 0x004fea000383ffff */
[----:B------:R-:W-:Y:S05]  /*7230*/  BRA `(.L_x_120) ;  /* 0xffffffb000847947 */ /* 0x000fea000383ffff */
.L_x_37:
[----:B----4-:R-:W-:-:S07]  /*7240*/  MOV R0, UR5 ;  /* 0x0000000500007c02 */ /* 0x010fce0008000f00 */
.L_x_121:
[----:B-1----:R1:W2:Y:S02]  /*7250*/  SYNCS.PHASECHK.TRANS64.TRYWAIT P0, [R0+URZ], R3 ;  /* 0x00000003000075a7 */ /* 0x0022a400080011ff */
[----:B--2---:R-:W-:Y:S05]  /*7260*/  @!P0 NANOSLEEP.SYNCS 0x989680 ;  /* 0x009896800000895d */ /* 0x004fea0003900000 */
[----:B------:R-:W2:Y:S02]  /*7270*/  @!P0 SYNCS.PHASECHK.TRANS64 P0, [R0+URZ], R3 ;  /* 0x00000003000085a7 */ /* 0x000ea400080010ff */
[----:B--2---:R-:W-:Y:S05]  /*7280*/  @!P0 BRA `(.L_x_121) ;  /* 0xfffffffc00f08947 */ /* 0x004fea000383ffff */
[----:B------:R-:W-:Y:S05]  /*7290*/  BRA `(.L_x_122) ;  /* 0xffffffb000907947 */ /* 0x000fea000383ffff */
.L_x_38:
[----:B----4-:R-:W-:-:S07]  /*72a0*/  MOV R0, UR5 ;  /* 0x0000000500007c02 */ /* 0x010fce0008000f00 */
.L_x_123:
[----:B-1----:R1:W2:Y:S02]  /*72b0*/  SYNCS.PHASECHK.TRANS64.TRYWAIT P0, [R0+URZ], R3 ;  /* 0x00000003000075a7 */ /* 0x0022a400080011ff */
[----:B--2---:R-:W-:Y:S05]  /*72c0*/  @!P0 NANOSLEEP.SYNCS 0x989680 ;  /* 0x009896800000895d */ /* 0x004fea0003900000 */
[----:B------:R-:W2:Y:S02]  /*72d0*/  @!P0 SYNCS.PHASECHK.TRANS64 P0, [R0+URZ], R3 ;  /* 0x00000003000085a7 */ /* 0x000ea400080010ff */
[----:B--2---:R-:W-:Y:S05]  /*72e0*/  @!P0 BRA `(.L_x_123) ;  /* 0xfffffffc00f08947 */ /* 0x004fea000383ffff */
[----:B------:R-:W-:Y:S05]  /*72f0*/  BRA `(.L_x_124) ;  /* 0xffffffb0009c7947 */ /* 0x000fea000383ffff */
.L_x_41:
[----:B-1----:R1:W2:Y:S02]  /*7300*/  SYNCS.PHASECHK.TRANS64.TRYWAIT P0, [R0+URZ+0xe0], R4 ;  /* 0x0000e004000075a7 */ /* 0x0022a400080011ff */
[----:B--2---:R-:W-:Y:S05]  /*7310*/  @!P0 NANOSLEEP.SYNCS 0x989680 ;  /* 0x009896800000895d */ /* 0x004fea0003900000 */
[----:B------:R-:W2:Y:S02]  /*7320*/  @!P0 SYNCS.PHASECHK.TRANS64 P0, [R0+URZ+0xe0], R4 ;  /* 0x0000e004000085a7 */ /* 0x000ea400080010ff */
[----:B--2---:R-:W-:Y:S05]  /*7330*/  @!P0 BRA `(.L_x_41) ;  /* 0xfffffffc00f08947 */ /* 0x004fea000383ffff */
[----:B------:R-:W-:Y:S05]  /*7340*/  BRA `(.L_x_125) ;  /* 0xffffffb000f87947 */ /* 0x000fea000383ffff */
.L_x_42:
[----:B------:R-:W-:-:S07]  /*7350*/  MOV R0, UR5 ;  /* 0x0000000500007c02 */ /* 0x000fce0008000f00 */
.L_x_126:
[----:B-1----:R1:W2:Y:S02]  /*7360*/  SYNCS.PHASECHK.TRANS64.TRYWAIT P0, [R0+URZ+0x90], R5 ;  /* 0x00009005000075a7 */ /* 0x0022a400080011ff */
[----:B--2---:R-:W-:Y:S05]  /*7370*/  @!P0 NANOSLEEP.SYNCS 0x989680 ;  /* 0x009896800000895d */ /* 0x004fea0003900000 */
[----:B------:R-:W2:Y:S02]  /*7380*/  @!P0 SYNCS.PHASECHK.TRANS64 P0, [R0+URZ+0x90], R5 ;  /* 0x00009005000085a7 */ /* 0x000ea400080010ff */
[----:B--2---:R-:W-:Y:S05]  /*7390*/  @!P0 BRA `(.L_x_126) ;  /* 0xfffffffc00f08947 */ /* 0x004fea000383ffff */
[----:B------:R-:W-:Y:S05]  /*73a0*/  BRA `(.L_x_127) ;  /* 0xffffffb400087947 */ /* 0x000fea000383ffff */
.L_x_43:
[----:B-1----:R1:W2:Y:S02]  /*73b0*/  SYNCS.PHASECHK.TRANS64.TRYWAIT P1, [R0+URZ+0x80], R4 ;  /* 0x00008004000075a7 */ /* 0x0022a400080211ff */
[----:B--2---:R-:W-:Y:S05]  /*73c0*/  @!P1 NANOSLEEP.SYNCS 0x989680 ;  /* 0x009896800000995d */ /* 0x004fea0003900000 */
[----:B------:R-:W2:Y:S02]  /*73d0*/  @!P1 SYNCS.PHASECHK.TRANS64 P1, [R0+URZ+0x80], R4 ;  /* 0x00008004000095a7 */ /* 0x000ea400080210ff */
[----:B--2---:R-:W-:Y:S05]  /*73e0*/  @!P1 BRA `(.L_x_43) ;  /* 0xfffffffc00f09947 */ /* 0x004fea000383ffff */
[----:B------:R-:W-:Y:S05]  /*73f0*/  BRA `(.L_x_128) ;  /* 0xffffffb400387947 */ /* 0x000fea000383ffff */
.L_x_46:
[----:B------:R-:W-:-:S07]  /*7400*/  MOV R0, UR5 ;  /* 0x0000000500007c02 */ /* 0x000fce0008000f00 */
.L_x_129:
[----:B-1----:R1:W2:Y:S02]  /*7410*/  SYNCS.PHASECHK.TRANS64.TRYWAIT P0, [R0+URZ+0x90], R2 ;  /* 0x00009002000075a7 */ /* 0x0022a400080011ff */
[----:B--2---:R-:W-:Y:S05]  /*7420*/  @!P0 NANOSLEEP.SYNCS 0x989680 ;  /* 0x009896800000895d */ /* 0x004fea0003900000 */
[----:B------:R-:W2:Y:S02]  /*7430*/  @!P0 SYNCS.PHASECHK.TRANS64 P0, [R0+URZ+0x90], R2 ;  /* 0x00009002000085a7 */ /* 0x000ea400080010ff */
[----:B--2---:R-:W-:Y:S05]  /*7440*/  @!P0 BRA `(.L_x_129) ;  /* 0xfffffffc00f08947 */ /* 0x004fea000383ffff */
[----:B------:R-:W-:Y:S05]  /*7450*/  BRA `(.L_x_45) ;  /* 0xffffffb4008c7947 */ /* 0x000fea000383ffff */
.L_x_53:
[----:B-1----:R1:W2:Y:S02]  /*7460*/  SYNCS.PHASECHK.TRANS64.TRYWAIT P1, [R0+URZ+0x80], R2 ;  /* 0x00008002000075a7 */ /* 0x0022a400080211ff */
[----:B--2---:R-:W-:Y:S05]  /*7470*/  @!P1 NANOSLEEP.SYNCS 0x989680 ;  /* 0x009896800000995d */ /* 0x004fea0003900000 */
[----:B------:R-:W2:Y:S02]  /*7480*/  @!P1 SYNCS.PHASECHK.TRANS64 P1, [R0+URZ+0x80], R2 ;  /* 0x00008002000095a7 */ /* 0x000ea400080210ff */
[----:B--2---:R-:W-:Y:S05]  /*7490*/  @!P1 BRA `(.L_x_53) ;  /* 0xfffffffc00f09947 */ /* 0x004fea000383ffff */
[----:B------:R-:W-:Y:S05]  /*74a0*/  BRA `(.L_x_130) ;  /* 0xffffffbc001c7947 */ /* 0x000fea000383ffff */
.L_x_54:
[----:B------:R-:W-:-:S07]  /*74b0*/  MOV R2, UR6 ;  /* 0x0000000600027c02 */ /* 0x000fce0008000f00 */
.L_x_131:
[----:B-1----:R1:W2:Y:S02]  /*74c0*/  SYNCS.PHASECHK.TRANS64.TRYWAIT P0, [R2+URZ+0xc0], R0 ;  /* 0x0000c000020075a7 */ /* 0x0022a400080011ff */
[----:B--2---:R-:W-:Y:S05]  /*74d0*/  @!P0 NANOSLEEP.SYNCS 0x989680 ;  /* 0x009896800000895d */ /* 0x004fea0003900000 */
[----:B------:R-:W2:Y:S02]  /*74e0*/  @!P0 SYNCS.PHASECHK.TRANS64 P0, [R2+URZ+0xc0], R0 ;  /* 0x0000c000020085a7 */ /* 0x000ea400080010ff */
[----:B--2---:R-:W-:Y:S05]  /*74f0*/  @!P0 BRA `(.L_x_131) ;  /* 0xfffffffc00f08947 */ /* 0x004fea000383ffff */
[----:B------:R-:W-:Y:S05]  /*7500*/  BRA `(.L_x_132) ;  /* 0xffffffbc006c7947 */ /* 0x000fea000383ffff */
.L_x_57:
[----:B------:R-:W-:Y:S07]  /*7510*/  MOV R0, UR11 ;  /* 0x0000000b00007c02 */ /* 0x000fee0008000f00 */
.L_x_133:
[----:B-1----:R1:W2:Y:S02]  /*7520*/  SYNCS.PHASECHK.TRANS64.TRYWAIT P0, [R0+URZ], R2 ;  /* 0x00000002000075a7 */ /* 0x0022a400080011ff */
[----:B--2---:R-:W-:Y:S05]  /*7530*/  @!P0 NANOSLEEP.SYNCS 0x989680 ;  /* 0x009896800000895d */ /* 0x004fea0003900000 */
[----:B------:R-:W2:Y:S02]  /*7540*/  @!P0 SYNCS.PHASECHK.TRANS64 P0, [R0+URZ], R2 ;  /* 0x00000002000085a7 */ /* 0x000ea400080010ff */
[----:B--2---:R-:W-:Y:S05]  /*7550*/  @!P0 BRA `(.L_x_133) ;  /* 0xfffffffc00f08947 */ /* 0x004fea000383ffff */
[----:B------:R-:W-:Y:S05]  /*7560*/  BRA `(.L_x_56) ;  /* 0xffffffbc00887947 */ /* 0x000fea000383ffff */
.L_x_60:
[----:B------:R-:W-:-:S07]  /*7570*/  MOV R0, UR6 ;  /* 0x0000000600007c02 */ /* 0x000fce0008000f00 */
.L_x_134:
[----:B--2---:R2:W4:Y:S02]  /*7580*/  SYNCS.PHASECHK.TRANS64.TRYWAIT P0, [R0+URZ], R2 ;  /* 0x00000002000075a7 */ /* 0x00452400080011ff */
[----:B----4-:R-:W-:Y:S05]  /*7590*/  @!P0 NANOSLEEP.SYNCS 0x989680 ;  /* 0x009896800000895d */ /* 0x010fea0003900000 */
[----:B------:R-:W4:Y:S02]  /*75a0*/  @!P0 SYNCS.PHASECHK.TRANS64 P0, [R0+URZ], R2 ;  /* 0x00000002000085a7 */ /* 0x000f2400080010ff */
[----:B----4-:R-:W-:Y:S05]  /*75b0*/  @!P0 BRA `(.L_x_134) ;  /* 0xfffffffc00f08947 */ /* 0x010fea000383ffff */
[----:B------:R-:W-:Y:S05]  /*75c0*/  BRA `(.L_x_135) ;  /* 0xffffffc000b47947 */ /* 0x000fea000383ffff */
.L_x_61:
[----:B------:R-:W-:-:S07]  /*75d0*/  MOV R0, UR6 ;  /* 0x0000000600007c02 */ /* 0x000fce0008000f00 */
.L_x_136:
[----:B-1----:R1:W2:Y:S02]  /*75e0*/  SYNCS.PHASECHK.TRANS64.TRYWAIT P0, [R0+URZ], R3 ;  /* 0x00000003000075a7 */ /* 0x0022a400080011ff */
[----:B--2---:R-:W-:Y:S05]  /*75f0*/  @!P0 NANOSLEEP.SYNCS 0x989680 ;  /* 0x009896800000895d */ /* 0x004fea0003900000 */
[----:B------:R-:W2:Y:S02]  /*7600*/  @!P0 SYNCS.PHASECHK.TRANS64 P0, [R0+URZ], R3 ;  /* 0x00000003000085a7 */ /* 0x000ea400080010ff */
[----:B--2---:R-:W-:Y:S05]  /*7610*/  @!P0 BRA `(.L_x_136) ;  /* 0xfffffffc00f08947 */ /* 0x004fea000383ffff */
[----:B------:R-:W-:Y:S05]  /*7620*/  BRA `(.L_x_137) ;  /* 0xffffffc000c07947 */ /* 0x000fea000383ffff */
.L_x_62:
[----:B------:R-:W-:-:S07]  /*7630*/  MOV R0, UR6 ;  /* 0x0000000600007c02 */ /* 0x000fce0008000f00 */
.L_x_138:
[----:B-1----:R1:W2:Y:S02]  /*7640*/  SYNCS.PHASECHK.TRANS64.TRYWAIT P0, [R0+URZ], R3 ;  /* 0x00000003000075a7 */ /* 0x0022a400080011ff */
[----:B--2---:R-:W-:Y:S05]  /*7650*/  @!P0 NANOSLEEP.SYNCS 0x989680 ;  /* 0x009896800000895d */ /* 0x004fea0003900000 */
[----:B------:R-:W2:Y:S02]  /*7660*/  @!P0 SYNCS.PHASECHK.TRANS64 P0, [R0+URZ], R3 ;  /* 0x00000003000085a7 */ /* 0x000ea400080010ff */
[----:B--2---:R-:W-:Y:S05]  /*7670*/  @!P0 BRA `(.L_x_138) ;  /* 0xfffffffc00f08947 */ /* 0x004fea000383ffff */
[----:B------:R-:W-:Y:S05]  /*7680*/  BRA `(.L_x_139) ;  /* 0xffffffc000cc7947 */ /* 0x000fea000383ffff */
.L_x_63:
[----:B-1----:R-:W-:-:S07]  /*7690*/  MOV R0, UR7 ;  /* 0x0000000700007c02 */ /* 0x002fce0008000f00 */
.L_x_140:
[----:B-1----:R1:W2:Y:S02]  /*76a0*/  SYNCS.PHASECHK.TRANS64.TRYWAIT P0, [R0+URZ], R2 ;  /* 0x00000002000075a7 */ /* 0x0022a400080011ff */
[----:B--2---:R-:W-:Y:S05]  /*76b0*/  @!P0 NANOSLEEP.SYNCS 0x989680 ;  /* 0x009896800000895d */ /* 0x004fea0003900000 */
[----:B------:R-:W2:Y:S02]  /*76c0*/  @!P0 SYNCS.PHASECHK.TRANS64 P0, [R0+URZ], R2 ;  /* 0x00000002000085a7 */ /* 0x000ea400080010ff */
[----:B--2---:R-:W-:Y:S05]  /*76d0*/  @!P0 BRA `(.L_x_140) ;  /* 0xfffffffc00f08947 */ /* 0x004fea000383ffff */
[----:B------:R-:W-:Y:S05]  /*76e0*/  BRA `(.L_x_141) ;  /* 0xffffffc000d87947 */ /* 0x000fea000383ffff */
.L_x_68:
[----:B--2---:R2:W3:Y:S02]  /*76f0*/  SYNCS.PHASECHK.TRANS64.TRYWAIT P0, [R0+URZ+0x80], R2 ;  /* 0x00008002000075a7 */ /* 0x0044e400080011ff */
[----:B---3--:R-:W-:Y:S05]  /*7700*/  @!P0 NANOSLEEP.SYNCS 0x989680 ;  /* 0x009896800000895d */ /* 0x008fea0003900000 */
[----:B------:R-:W3:Y:S02]  /*7710*/  @!P0 SYNCS.PHASECHK.TRANS64 P0, [R0+URZ+0x80], R2 ;  /* 0x00008002000085a7 */ /* 0x000ee400080010ff */
[----:B---3--:R-:W-:Y:S05]  /*7720*/  @!P0 BRA `(.L_x_68) ;  /* 0xfffffffc00f08947 */ /* 0x008fea000383ffff */
[----:B------:R-:W-:Y:S05]  /*7730*/  BRA `(.L_x_142) ;  /* 0xffffffc400d07947 */ /* 0x000fea000383ffff */
.L_x_71:
[----:B------:R-:W-:Y:S07]  /*7740*/  MOV R0, UR7 ;  /* 0x0000000700007c02 */ /* 0x000fee0008000f00 */
.L_x_143:
[----:B--2---:R2:W3:Y:S02]  /*7750*/  SYNCS.PHASECHK.TRANS64.TRYWAIT P0, [R0+URZ+0x78], R2 ;  /* 0x00007802000075a7 */ /* 0x0044e400080011ff */
[----:B---3--:R-:W-:Y:S05]  /*7760*/  @!P0 NANOSLEEP.SYNCS 0x989680 ;  /* 0x009896800000895d */ /* 0x008fea0003900000 */
[----:B------:R-:W3:Y:S02]  /*7770*/  @!P0 SYNCS.PHASECHK.TRANS64 P0, [R0+URZ+0x78], R2 ;  /* 0x00007802000085a7 */ /* 0x000ee400080010ff */
[----:B---3--:R-:W-:Y:S05]  /*7780*/  @!P0 BRA `(.L_x_143) ;  /* 0xfffffffc00f08947 */ /* 0x008fea000383ffff */
[----:B------:R-:W-:Y:S05]  /*7790*/  BRA `(.L_x_70) ;  /* 0xffffffc800b07947 */ /* 0x000fea000383ffff */
.L_x_74:
[----:B------:R-:W-:Y:S07]  /*77a0*/  MOV R0, UR15 ;  /* 0x0000000f00007c02 */ /* 0x000fee0008000f00 */
.L_x_144:
[----:B-1----:R1:W2:Y:S02]  /*77b0*/  SYNCS.PHASECHK.TRANS64.TRYWAIT P0, [R0+URZ+0x58], R9 ;  /* 0x00005809000075a7 */ /* 0x0022a400080011ff */
[----:B--2---:R-:W-:Y:S05]  /*77c0*/  @!P0 NANOSLEEP.SYNCS 0x989680 ;  /* 0x009896800000895d */ /* 0x004fea0003900000 */
[----:B------:R-:W2:Y:S02]  /*77d0*/  @!P0 SYNCS.PHASECHK.TRANS64 P0, [R0+URZ+0x58], R9 ;  /* 0x00005809000085a7 */ /* 0x000ea400080010ff */
[----:B--2---:R-:W-:Y:S05]  /*77e0*/  @!P0 BRA `(.L_x_144) ;  /* 0xfffffffc00f08947 */ /* 0x004fea000383ffff */
[----:B------:R-:W-:Y:S05]  /*77f0*/  BRA `(.L_x_145) ;  /* 0xffffffcc00287947 */ /* 0x000fea000383ffff */
.L_x_75:
[----:B------:R-:W-:Y:S07]  /*7800*/  MOV R0, UR13 ;  /* 0x0000000d00007c02 */ /* 0x000fee0008000f00 */
.L_x_146:
[----:B-1----:R1:W2:Y:S02]  /*7810*/  SYNCS.PHASECHK.TRANS64.TRYWAIT P0, [R0+URZ+0x58], R20 ;  /* 0x00005814000075a7 */ /* 0x0022a400080011ff */
[----:B--2---:R-:W-:Y:S05]  /*7820*/  @!P0 NANOSLEEP.SYNCS 0x989680 ;  /* 0x009896800000895d */ /* 0x004fea0003900000 */
[----:B------:R-:W2:Y:S02]  /*7830*/  @!P0 SYNCS.PHASECHK.TRANS64 P0, [R0+URZ+0x58], R20 ;  /* 0x00005814000085a7 */ /* 0x000ea400080010ff */
[----:B--2---:R-:W-:Y:S05]  /*7840*/  @!P0 BRA `(.L_x_146) ;  /* 0xfffffffc00f08947 */ /* 0x004fea000383ffff */
[----:B------:R-:W-:Y:S05]  /*7850*/  BRA `(.L_x_147) ;  /* 0xffffffcc00c87947 */ /* 0x000fea000383ffff */
.L_x_77:
[----:B------:R-:W-:-:S07]  /*7860*/  MOV R0, UR4 ;  /* 0x0000000400007c02 */ /* 0x000fce0008000f00 */
.L_x_148:
[----:B-1----:R1:W3:Y:S02]  /*7870*/  SYNCS.PHASECHK.TRANS64.TRYWAIT P0, [R0+URZ], R2 ;  /* 0x00000002000075a7 */ /* 0x0022e400080011ff */
[----:B---3--:R-:W-:Y:S05]  /*7880*/  @!P0 NANOSLEEP.SYNCS 0x989680 ;  /* 0x009896800000895d */ /* 0x008fea0003900000 */
[----:B------:R-:W3:Y:S02]  /*7890*/  @!P0 SYNCS.PHASECHK.TRANS64 P0, [R0+URZ], R2 ;  /* 0x00000002000085a7 */ /* 0x000ee400080010ff */
[----:B---3--:R-:W-:Y:S05]  /*78a0*/  @!P0 BRA `(.L_x_148) ;  /* 0xfffffffc00f08947 */ /* 0x008fea000383ffff */
[----:B------:R-:W-:Y:S05]  /*78b0*/  BRA `(.L_x_149) ;  /* 0xffffffd000547947 */ /* 0x000fea000383ffff */
.L_x_78:
[----:B------:R-:W-:-:S07]  /*78c0*/  MOV R0, UR4 ;  /* 0x0000000400007c02 */ /* 0x000fce0008000f00 */
.L_x_150:
[----:B-1----:R1:W3:Y:S02]  /*78d0*/  SYNCS.PHASECHK.TRANS64.TRYWAIT P0, [R0+URZ], R2 ;  /* 0x00000002000075a7 */ /* 0x0022e400080011ff */
[----:B---3--:R-:W-:Y:S05]  /*78e0*/  @!P0 NANOSLEEP.SYNCS 0x989680 ;  /* 0x009896800000895d */ /* 0x008fea0003900000 */
[----:B------:R-:W3:Y:S02]  /*78f0*/  @!P0 SYNCS.PHASECHK.TRANS64 P0, [R0+URZ], R2 ;  /* 0x00000002000085a7 */ /* 0x000ee400080010ff */
[----:B---3--:R-:W-:Y:S05]  /*7900*/  @!P0 BRA `(.L_x_150) ;  /* 0xfffffffc00f08947 */ /* 0x008fea000383ffff */
[----:B------:R-:W-:Y:S05]  /*7910*/  BRA `(.L_x_151) ;  /* 0xffffffd000607947 */ /* 0x000fea000383ffff */
.L_x_80:
[----:B--2---:R2:W4:Y:S02]  /*7920*/  SYNCS.PHASECHK.TRANS64.TRYWAIT P0, [R0+URZ+0x80], R2 ;  /* 0x00008002000075a7 */ /* 0x00452400080011ff */
[----:B----4-:R-:W-:Y:S05]  /*7930*/  @!P0 NANOSLEEP.SYNCS 0x989680 ;  /* 0x009896800000895d */ /* 0x010fea0003900000 */
[----:B------:R-:W4:Y:S02]  /*7940*/  @!P0 SYNCS.PHASECHK.TRANS64 P0, [R0+URZ+0x80], R2 ;  /* 0x00008002000085a7 */ /* 0x000f2400080010ff */
[----:B----4-:R-:W-:Y:S05]  /*7950*/  @!P0 BRA `(.L_x_80) ;  /* 0xfffffffc00f08947 */ /* 0x010fea000383ffff */
[----:B------:R-:W-:Y:S05]  /*7960*/  BRA `(.L_x_152) ;  /* 0xffffffd400507947 */ /* 0x000fea000383ffff */
.L_x_90:
[----:B-1----:R1:W3:Y:S02]  /*7970*/  SYNCS.PHASECHK.TRANS64.TRYWAIT P1, [R2+URZ+0x40], R4 ;  /* 0x00004004020075a7 */ /* 0x0022e400080211ff */
[----:B---3--:R-:W-:Y:S05]  /*7980*/  @!P1 NANOSLEEP.SYNCS 0x989680 ;  /* 0x009896800000995d */ /* 0x008fea0003900000 */
[----:B------:R-:W3:Y:S02]  /*7990*/  @!P1 SYNCS.PHASECHK.TRANS64 P1, [R2+URZ+0x40], R4 ;  /* 0x00004004020095a7 */ /* 0x000ee400080210ff */
[----:B---3--:R-:W-:Y:S05]  /*79a0*/  @!P1 BRA `(.L_x_90) ;  /* 0xfffffffc00f09947 */ /* 0x008fea000383ffff */
[----:B------:R-:W-:Y:S05]  /*79b0*/  BRA `(.L_x_89) ;  /* 0xffffffe000507947 */ /* 0x000fea000383ffff */
.L_x_92:
[----:B-1----:R1:W2:Y:S02]  /*79c0*/  SYNCS.PHASECHK.TRANS64.TRYWAIT P0, [R44+URZ+0xa0], R3 ;  /* 0x0000a0032c0075a7 */ /* 0x0022a400080011ff */
[----:B--2---:R-:W-:Y:S05]  /*79d0*/  @!P0 NANOSLEEP.SYNCS 0x989680 ;  /* 0x009896800000895d */ /* 0x004fea0003900000 */
[----:B------:R-:W2:Y:S02]  /*79e0*/  @!P0 SYNCS.PHASECHK.TRANS64 P0, [R44+URZ+0xa0], R3 ;  /* 0x0000a0032c0085a7 */ /* 0x000ea400080010ff */
[----:B--2---:R-:W-:Y:S05]  /*79f0*/  @!P0 BRA `(.L_x_92) ;  /* 0xfffffffc00f08947 */ /* 0x004fea000383ffff */
[----:B------:R-:W-:Y:S05]  /*7a00*/  BRA `(.L_x_91) ;  /* 0xffffffe000a07947 */ /* 0x000fea000383ffff */
.L_x_103:
[----:B-1----:R1:W2:Y:S02]  /*7a10*/  SYNCS.PHASECHK.TRANS64.TRYWAIT P0, [R2+URZ+0x40], R45 ;  /* 0x0000402d020075a7 */ /* 0x0022a400080011ff */
[----:B--2---:R-:W-:Y:S05]  /*7a20*/  @!P0 NANOSLEEP.SYNCS 0x989680 ;  /* 0x009896800000895d */ /* 0x004fea0003900000 */
[----:B------:R-:W2:Y:S02]  /*7a30*/  @!P0 SYNCS.PHASECHK.TRANS64 P0, [R2+URZ+0x40], R45 ;  /* 0x0000402d020085a7 */ /* 0x000ea400080010ff */
[----:B--2---:R-:W-:Y:S05]  /*7a40*/  @!P0 BRA `(.L_x_103) ;  /* 0xfffffffc00f08947 */ /* 0x004fea000383ffff */
[----:B------:R-:W-:Y:S05]  /*7a50*/  BRA `(.L_x_102) ;  /* 0xffffffe800b07947 */ /* 0x000fea000383ffff */
        .weak           $__internal_0_$__cuda_sm10x_tcgen05_guardrail_trap_col_being_dealloced_not_returned_by_alloc
        .type           $__internal_0_$__cuda_sm10x_tcgen05_guardrail_trap_col_being_dealloced_not_returned_by_alloc,@function
        .size           $__internal_0_$__cuda_sm10x_tcgen05_guardrail_trap_col_being_dealloced_not_returned_by_alloc,($__internal_1_$__cuda_sm10x_tcgen05_guardrail_trap_phase_invalid_during_alloc - $__internal_0_$__cuda_sm10x_tcgen05_guardrail_trap_col_being_dealloced_not_returned_by_alloc)
$__internal_0_$__cuda_sm10x_tcgen05_guardrail_trap_col_being_dealloced_not_returned_by_alloc:
[----:B------:R-:W-:Y:S05]  /*7a60*/  BPT.TRAP 0x1 ;  /* 0x000000040000795c */ /* 0x000fea0000300000 */
[----:B------:R-:W-:-:S04]  /*7a70*/  HFMA2 R3, -RZ, RZ, 0, 0 ;  /* 0x00000000ff037431 */ /* 0x000fc800000001ff */
[----:B------:R-:W-:Y:S05]  /*7a80*/  RET.REL.NODEC R2 `(_ZN7cutlass13device_kernelINS_4gemm6kernel13GemmUniversalIN4cute5tupleIJiiiiEEENS1_10collective13CollectiveMmaINS1_35MainloopSm100TmaUmmaWarpSpecializedILi4ELi2ELi4ENS5_IJNS4_1CILi1EEESB_SB_EEEEENS5_IJNSA_ILi64EEESE_NSA_ILi128EEEEEENS_10bfloat16_tENS5_IJlSB_lEEESH_SI_NS4_8TiledMMAINS4_8MMA_AtomIJNS4_20SM100_MMA_F16BF16_SSISH_SH_fLi64ELi64ELNS4_4UMMA5MajorE0ELSN_0ELNSM_7ScaleInE0ELSO_0EEEEEENS4_6LayoutISC_NS5_IJNSA_ILi0EEESS_SS_EEEEENS5_IJNS4_10UnderscoreESV_SV_EEEEENS4_13SM90_TMA_LOADENS4_14ComposedLayoutINS4_7SwizzleILi3ELi4ELi3EEENS4_18smem_ptr_flag_bitsILi16EEENSR_INS5_IJNSA_ILi8EEESE_EEENS5_IJSE_SB_EEEEEEEvNS4_8identityESY_S18_vS19_EENS_8epilogue10collective18CollectiveEpilogueINS1B_23Sm100TmaWarpSpecializedILi3ELi2ELi16ELb1ELb0EEEJSG_NS5_IJNSR_ISE_SB_EENSR_INSA_ILi32EEESB_EEEEESH_SI_SH_SI_NS1B_6fusion15FusionCallbacksIS1F_NS1K_17LinearCombinationISH_fSH_fLNS_15FloatRoundStyleE2EEESG_S1J_JEEENS4_5SM1004TMEM4LOAD26SM100_TMEM_LOAD_16dp256b4xESY_NSZ_INS10_ILi2ELi4ELi3EEES13_NSR_INS5_IJS14_S1H_EEENS5_IJS1H_SB_EEEEEEENS4_17SM75_U32x4_LDSM_NENS4_14SM90_TMA_STOREES1Y_NS4_17SM90_U32x4_STSM_NENS4_39AutoVectorizingCopyWithAssumedAlignmentILi128EEEEEEvvEEEEvNT_6ParamsE) ;  /* 0xffffff84025c7950 */ /* 0x000fea0003c3ffff */
        .weak           $__internal_1_$__cuda_sm10x_tcgen05_guardrail_trap_phase_invalid_during_alloc
        .type           $__internal_1_$__cuda_sm10x_tcgen05_guardrail_trap_phase_invalid_during_alloc,@function
        .size           $__internal_1_$__cuda_sm10x_tcgen05_guardrail_trap_phase_invalid_during_alloc,($__internal_2_$__cuda_sm10x_tcgen05_guardrail_trap_unallocated_columns_being_dealloced - $__internal_1_$__cuda_sm10x_tcgen05_guardrail_trap_phase_invalid_during_alloc)
$__internal_1_$__cuda_sm10x_tcgen05_guardrail_trap_phase_invalid_during_alloc:
[----:B------:R-:W-:Y:S05]  /*7a90*/  BPT.TRAP 0x1 ;  /* 0x000000040000795c */ /* 0x000fea0000300000 */
[----:B------:R-:W-:-:S04]  /*7aa0*/  MOV R3, 0x0 ;  /* 0x0000000000037802 */ /* 0x000fc80000000f00 */
[----:B------:R-:W-:Y:S05]  /*7ab0*/  RET.REL.NODEC R2 `(_ZN7cutlass13device_kernelINS_4gemm6kernel13GemmUniversalIN4cute5tupleIJiiiiEEENS1_10collective13CollectiveMmaINS1_35MainloopSm100TmaUmmaWarpSpecializedILi4ELi2ELi4ENS5_IJNS4_1CILi1EEESB_SB_EEEEENS5_IJNSA_ILi64EEESE_NSA_ILi128EEEEEENS_10bfloat16_tENS5_IJlSB_lEEESH_SI_NS4_8TiledMMAINS4_8MMA_AtomIJNS4_20SM100_MMA_F16BF16_SSISH_SH_fLi64ELi64ELNS4_4UMMA5MajorE0ELSN_0ELNSM_7ScaleInE0ELSO_0EEEEEENS4_6LayoutISC_NS5_IJNSA_ILi0EEESS_SS_EEEEENS5_IJNS4_10UnderscoreESV_SV_EEEEENS4_13SM90_TMA_LOADENS4_14ComposedLayoutINS4_7SwizzleILi3ELi4ELi3EEENS4_18smem_ptr_flag_bitsILi16EEENSR_INS5_IJNSA_ILi8EEESE_EEENS5_IJSE_SB_EEEEEEEvNS4_8identityESY_S18_vS19_EENS_8epilogue10collective18CollectiveEpilogueINS1B_23Sm100TmaWarpSpecializedILi3ELi2ELi16ELb1ELb0EEEJSG_NS5_IJNSR_ISE_SB_EENSR_INSA_ILi32EEESB_EEEEESH_SI_SH_SI_NS1B_6fusion15FusionCallbacksIS1F_NS1K_17LinearCombinationISH_fSH_fLNS_15FloatRoundStyleE2EEESG_S1J_JEEENS4_5SM1004TMEM4LOAD26SM100_TMEM_LOAD_16dp256b4xESY_NSZ_INS10_ILi2ELi4ELi3EEES13_NSR_INS5_IJS14_S1H_EEENS5_IJS1H_SB_EEEEEEENS4_17SM75_U32x4_LDSM_NENS4_14SM90_TMA_STOREES1Y_NS4_17SM90_U32x4_STSM_NENS4_39AutoVectorizingCopyWithAssumedAlignmentILi128EEEEEEvvEEEEvNT_6ParamsE) ;  /* 0xffffff8402507950 */ /* 0x000fea0003c3ffff */
        .weak           $__internal_2_$__cuda_sm10x_tcgen05_guardrail_trap_unallocated_columns_being_dealloced
        .type           $__internal_2_$__cuda_sm10x_tcgen05_guardrail_trap_unallocated_columns_being_dealloced,@function
        .size           $__internal_2_$__cuda_sm10x_tcgen05_guardrail_trap_unallocated_columns_being_dealloced,(.L_x_154 - $__internal_2_$__cuda_sm10x_tcgen05_guardrail_trap_unallocated_columns_being_dealloced)
$__internal_2_$__cuda_sm10x_tcgen05_guardrail_trap_unallocated_columns_being_dealloced:
[----:B------:R-:W-:Y:S05]  /*7ac0*/  BPT.TRAP 0x1 ;  /* 0x000000040000795c */ /* 0x000fea0000300000 */
[----:B------:R-:W-:-:S04]  /*7ad0*/  HFMA2 R3, -RZ, RZ, 0, 0 ;  /* 0x00000000ff037431 */ /* 0x000fc800000001ff */
[----:B------:R-:W-:Y:S05]  /*7ae0*/  RET.REL.NODEC R2 `(_ZN7cutlass13device_kernelINS_4gemm6kernel13GemmUniversalIN4cute5tupleIJiiiiEEENS1_10collective13CollectiveMmaINS1_35MainloopSm100TmaUmmaWarpSpecializedILi4ELi2ELi4ENS5_IJNS4_1CILi1EEESB_SB_EEEEENS5_IJNSA_ILi64EEESE_NSA_ILi128EEEEEENS_10bfloat16_tENS5_IJlSB_lEEESH_SI_NS4_8TiledMMAINS4_8MMA_AtomIJNS4_20SM100_MMA_F16BF16_SSISH_SH_fLi64ELi64ELNS4_4UMMA5MajorE0ELSN_0ELNSM_7ScaleInE0ELSO_0EEEEEENS4_6LayoutISC_NS5_IJNSA_ILi0EEESS_SS_EEEEENS5_IJNS4_10UnderscoreESV_SV_EEEEENS4_13SM90_TMA_LOADENS4_14ComposedLayoutINS4_7SwizzleILi3ELi4ELi3EEENS4_18smem_ptr_flag_bitsILi16EEENSR_INS5_IJNSA_ILi8EEESE_EEENS5_IJSE_SB_EEEEEEEvNS4_8identityESY_S18_vS19_EENS_8epilogue10collective18CollectiveEpilogueINS1B_23Sm100TmaWarpSpecializedILi3ELi2ELi16ELb1ELb0EEEJSG_NS5_IJNSR_ISE_SB_EENSR_INSA_ILi32EEESB_EEEEESH_SI_SH_SI_NS1B_6fusion15FusionCallbacksIS1F_NS1K_17LinearCombinationISH_fSH_fLNS_15FloatRoundStyleE2EEESG_S1J_JEEENS4_5SM1004TMEM4LOAD26SM100_TMEM_LOAD_16dp256b4xESY_NSZ_INS10_ILi2ELi4ELi3EEES13_NSR_INS5_IJS14_S1H_EEENS5_IJS1H_SB_EEEEEEENS4_17SM75_U32x4_LDSM_NENS4_14SM90_TMA_STOREES1Y_NS4_17SM90_U32x4_STSM_NENS4_39AutoVectorizingCopyWithAssumedAlignmentILi128EEEEEEvvEEEEvNT_6ParamsE) ;  /* 0xffffff8402447950 */ /* 0x000fea0003c3ffff */
.L_x_153:
[----:B------:R-:W-:-:S00]  /*7af0*/  BRA `(.L_x_153) ;  /* 0xfffffffc00fc7947 */ /* 0x000fc0000383ffff */
[----:B------:R-:W-:-:S00]  /*7b00*/  NOP ;  /* 0x0000000000007918 */ /* 0x000fc00000000000 */
[----:B------:R-:W-:-:S00]  /*7b10*/  NOP ;  /* 0x0000000000007918 */ /* 0x000fc00000000000 */
[----:B------:R-:W-:-:S00]  /*7b20*/  NOP ;  /* 0x0000000000007918 */ /* 0x000fc00000000000 */
[----:B------:R-:W-:-:S00]  /*7b30*/  NOP ;  /* 0x0000000000007918 */ /* 0x000fc00000000000 */
[----:B------:R-:W-:-:S00]  /*7b40*/  NOP ;  /* 0x0000000000007918 */ /* 0x000fc00000000000 */
[----:B------:R-:W-:-:S00]  /*7b50*/  NOP ;  /* 0x0000000000007918 */ /* 0x000fc00000000000 */
[----:B------:R-:W-:-:S00]  /*7b60*/  NOP ;  /* 0x0000000000007918 */ /* 0x000fc00000000000 */
[----:B------:R-:W-:-:S00]  /*7b70*/  NOP ;  /* 0x0000000000007918 */ /* 0x000fc00000000000 */
.L_x_154:


//--------------------- .nv.global.init           --------------------------
	.section	.nv.global.init,"aw",@progbits
.nv.global.init:
	.type		$str$27,@object
	.size		$str$27,($str$28 - $str$27)
$str$27:
        /*0000*/ 	.byte	0x28, 0x61, 0x64, 0x64, 0x72, 0x65, 0x73, 0x73, 0x20, 0x26, 0x20, 0x6d, 0x61, 0x73, 0x6b, 0x29
        /*0010*/ 	.byte	0x20, 0x3d, 0x3d, 0x20, 0x30, 0x00
	.type		$str$28,@object
	.size		$str$28,($str$26 - $str$28)
$str$28:
        /*0016*/ 	.byte	0x2f, 0x74, 0x6d, 0x70, 0x2f, 0x63, 0x75, 0x74, 0x6c, 0x61, 0x73, 0x73, 0x5f, 0x73, 0x77, 0x65
        /*0026*/ 	.byte	0x65, 0x70, 0x5f, 0x73, 0x72, 0x63, 0x2f, 0x69, 0x6e, 0x63, 0x6c, 0x75, 0x64, 0x65, 0x2f, 0x63
        /*0036*/ 	.byte	0x75, 0x74, 0x65, 0x2f, 0x70, 0x6f, 0x69, 0x6e, 0x74, 0x65, 0x72, 0x5f, 0x66, 0x6c, 0x61, 0x67
        /*0046*/ 	.byte	0x67, 0x65, 0x64, 0x2e, 0x68, 0x70, 0x70, 0x00
	.type		$str$26,@object
	.size		$str$26,($str$25 - $str$26)
$str$26:
        /*004e*/ 	.byte	0x2f, 0x74, 0x6d, 0x70, 0x2f, 0x63, 0x75, 0x74, 0x6c, 0x61, 0x73, 0x73, 0x5f, 0x73, 0x77, 0x65
        /*005e*/ 	.byte	0x65, 0x70, 0x5f, 0x73, 0x72, 0x63, 0x2f, 0x69, 0x6e, 0x63, 0x6c, 0x75, 0x64, 0x65, 0x2f, 0x63
        /*006e*/ 	.byte	0x75, 0x74, 0x65, 0x2f, 0x61, 0x74, 0x6f, 0x6d, 0x2f, 0x63, 0x6f, 0x70, 0x79, 0x5f, 0x74, 0x72
        /*007e*/ 	.byte	0x61, 0x69, 0x74, 0x73, 0x5f, 0x73, 0x6d, 0x31, 0x30, 0x30, 0x2e, 0x68, 0x70, 0x70, 0x00
	.type		$str$25,@object
	.size		$str$25,(__unnamed_1 - $str$25)
$str$25:
        /*008d*/ 	.byte	0x28, 0x28, 0x75, 0x69, 0x6e, 0x74, 0x33, 0x32, 0x5f, 0x74, 0x28, 0x74, 0x68, 0x72, 0x65, 0x61
        /*009d*/ 	.byte	0x64, 0x49, 0x64, 0x78, 0x2e, 0x78, 0x29, 0x20, 0x2f, 0x20, 0x33, 0x32, 0x29, 0x20, 0x25, 0x20
        /*00ad*/ 	.byte	0x34, 0x29, 0x20, 0x3d, 0x3d, 0x20, 0x28, 0x28, 0x28, 0x74, 0x6d, 0x65, 0x6d, 0x5f, 0x61, 0x64
        /*00bd*/ 	.byte	0x64, 0x72, 0x20, 0x3e, 0x3e, 0x20, 0x31, 0x36, 0x29, 0x20, 0x2f, 0x20, 0x33, 0x32, 0x29, 0x20
        /*00cd*/ 	.byte	0x25, 0x20, 0x34, 0x29, 0x00
	.type		__unnamed_1,@object
	.size		__unnamed_1,(__unnamed_2 - __unnamed_1)
__unnamed_1:
        /*00d2*/ 	.byte	0x61, 0x75, 0x74, 0x6f, 0x20, 0x63, 0x75, 0x74, 0x65, 0x3a, 0x3a, 0x61, 0x73, 0x5f, 0x70, 0x6f
        /* <DEDUP_REMOVED lines=24> */
        /*0262*/ 	.byte	0x30, 0x34, 0x38, 0x3e, 0x3e, 0x3e, 0x3e, 0x5d, 0x00
	.type		__unnamed_2,@object
	.size		__unnamed_2,(.L_2 - __unnamed_2)
__unnamed_2:
        /* <DEDUP_REMOVED lines=45> */
        /*053b*/ 	.byte	0x3e, 0x3e, 0x3e, 0x5d, 0x00
.L_2:


//--------------------- .nv.shared._ZN7cutlass13device_kernelINS_4gemm6kernel13GemmUniversalIN4cute5tupleIJiiiiEEENS1_10collective13CollectiveMmaINS1_35MainloopSm100TmaUmmaWarpSpecializedILi4ELi2ELi4ENS5_IJNS4_1CILi1EEESB_SB_EEEEENS5_IJNSA_ILi64EEESE_NSA_ILi128EEEEEENS_10bfloat16_tENS5_IJlSB_lEEESH_SI_NS4_8TiledMMAINS4_8MMA_AtomIJNS4_20SM100_MMA_F16BF16_SSISH_SH_fLi64ELi64ELNS4_4UMMA5MajorE0ELSN_0ELNSM_7ScaleInE0ELSO_0EEEEEENS4_6LayoutISC_NS5_IJNSA_ILi0EEESS_SS_EEEEENS5_IJNS4_10UnderscoreESV_SV_EEEEENS4_13SM90_TMA_LOADENS4_14ComposedLayoutINS4_7SwizzleILi3ELi4ELi3EEENS4_18smem_ptr_flag_bitsILi16EEENSR_INS5_IJNSA_ILi8EEESE_EEENS5_IJSE_SB_EEEEEEEvNS4_8identityESY_S18_vS19_EENS_8epilogue10collective18CollectiveEpilogueINS1B_23Sm100TmaWarpSpecializedILi3ELi2ELi16ELb1ELb0EEEJSG_NS5_IJNSR_ISE_SB_EENSR_INSA_ILi32EEESB_EEEEESH_SI_SH_SI_NS1B_6fusion15FusionCallbacksIS1F_NS1K_17LinearCombinationISH_fSH_fLNS_15FloatRoundStyleE2EEESG_S1J_JEEENS4_5SM1004TMEM4LOAD26SM100_TMEM_LOAD_16dp256b4xESY_NSZ_INS10_ILi2ELi4ELi3EEES13_NSR_INS5_IJS14_S1H_EEENS5_IJS1H_SB_EEEEEEENS4_17SM75_U32x4_LDSM_NENS4_14SM90_TMA_STOREES1Y_NS4_17SM90_U32x4_STSM_NENS4_39AutoVectorizingCopyWithAssumedAlignmentILi128EEEEEEvvEEEEvNT_6ParamsE --------------------------
	.section	.nv.shared._ZN7cutlass13device_kernelINS_4gemm6kernel13GemmUniversalIN4cute5tupleIJiiiiEEENS1_10collective13CollectiveMmaINS1_35MainloopSm100TmaUmmaWarpSpecializedILi4ELi2ELi4ENS5_IJNS4_1CILi1EEESB_SB_EEEEENS5_IJNSA_ILi64EEESE_NSA_ILi128EEEEEENS_10bfloat16_tENS5_IJlSB_lEEESH_SI_NS4_8TiledMMAINS4_8MMA_AtomIJNS4_20SM100_MMA_F16BF16_SSISH_SH_fLi64ELi64ELNS4_4UMMA5MajorE0ELSN_0ELNSM_7ScaleInE0ELSO_0EEEEEENS4_6LayoutISC_NS5_IJNSA_ILi0EEESS_SS_EEEEENS5_IJNS4_10UnderscoreESV_SV_EEEEENS4_13SM90_TMA_LOADENS4_14ComposedLayoutINS4_7SwizzleILi3ELi4ELi3EEENS4_18smem_ptr_flag_bitsILi16EEENSR_INS5_IJNSA_ILi8EEESE_EEENS5_IJSE_SB_EEEEEEEvNS4_8identityESY_S18_vS19_EENS_8epilogue10collective18CollectiveEpilogueINS1B_23Sm100TmaWarpSpecializedILi3ELi2ELi16ELb1ELb0EEEJSG_NS5_IJNSR_ISE_SB_EENSR_INSA_ILi32EEESB_EEEEESH_SI_SH_SI_NS1B_6fusion15FusionCallbacksIS1F_NS1K_17LinearCombinationISH_fSH_fLNS_15FloatRoundStyleE2EEESG_S1J_JEEENS4_5SM1004TMEM4LOAD26SM100_TMEM_LOAD_16dp256b4xESY_NSZ_INS10_ILi2ELi4ELi3EEES13_NSR_INS5_IJS14_S1H_EEENS5_IJS1H_SB_EEEEEEENS4_17SM75_U32x4_LDSM_NENS4_14SM90_TMA_STOREES1Y_NS4_17SM90_U32x4_STSM_NENS4_39AutoVectorizingCopyWithAssumedAlignmentILi128EEEEEEvvEEEEvNT_6ParamsE,"aw",@nobits
	.sectionflags	@""
	.align	16
	.zero		1024


//--------------------- .nv.shared.reserved.0     --------------------------
	.section	.nv.shared.reserved.0,"aw",@nobits
	.weak		__nv_reservedSMEM_offset_0_alias
	.size		__nv_reservedSMEM_offset_0_alias, 0, 64
	.other		__nv_reservedSMEM_offset_0_alias,@"STO_CUDA_RESERVED_SHARED STV_DEFAULT"
__nv_reservedSMEM_offset_0_alias:
	.zero		0
.nv.shared.reserved.0:
	.zero		64
	.weak		__nv_reservedSMEM_tcgen05_partition
	.type		__nv_reservedSMEM_tcgen05_partition,@object
	.size		__nv_reservedSMEM_tcgen05_partition,(.L_0 - __nv_reservedSMEM_tcgen05_partition)
__nv_reservedSMEM_tcgen05_partition:
	.zero		32
.L_0:


//--------------------- .nv.global                --------------------------
	.section	.nv.global,"aw",@nobits
.nv.global:
	.type		_ZN40_INTERNAL_2a1546df_4_k_cu_5101a346_353584cute1_E,@object
	.size		_ZN40_INTERNAL_2a1546df_4_k_cu_5101a346_353584cute1_E,(_ZN40_INTERNAL_2a1546df_4_k_cu_5101a346_353584cuda3std3__45__cpo6cbeginE - _ZN40_INTERNAL_2a1546df_4_k_cu_5101a346_353584cute1_E)
_ZN40_INTERNAL_2a1546df_4_k_cu_5101a346_353584cute1_E:
	.zero		1
	.type		_ZN40_INTERNAL_2a1546df_4_k_cu_5101a346_353584cuda3std3__45__cpo6cbeginE,@object
	.size		_ZN40_INTERNAL_2a1546df_4_k_cu_5101a346_353584cuda3std3__45__cpo6cbeginE,(_ZN40_INTERNAL_2a1546df_4_k_cu_5101a346_353584cuda3std3__48in_placeE - _ZN40_INTERNAL_2a1546df_4_k_cu_5101a346_353584cuda3std3__45__cpo6cbeginE)
_ZN40_INTERNAL_2a1546df_4_k_cu_5101a346_353584cuda3std3__45__cpo6cbeginE:
	.zero		1
	.type		_ZN40_INTERNAL_2a1546df_4_k_cu_5101a346_353584cuda3std3__48in_placeE,@object
	.size		_ZN40_INTERNAL_2a1546df_4_k_cu_5101a346_353584cuda3std3__48in_placeE,(_ZN40_INTERNAL_2a1546df_4_k_cu_5101a346_353584cuda3std6ranges3__45__cpo9iter_moveE - _ZN40_INTERNAL_2a1546df_4_k_cu_5101a346_353584cuda3std3__48in_placeE)
_ZN40_INTERNAL_2a1546df_4_k_cu_5101a346_353584cuda3std3__48in_placeE:
	.zero		1
	.type		_ZN40_INTERNAL_2a1546df_4_k_cu_5101a346_353584cuda3std6ranges3__45__cpo9iter_moveE,@object
	.size		_ZN40_INTERNAL_2a1546df_4_k_cu_5101a346_353584cuda3std6ranges3__45__cpo9iter_moveE,(_ZN40_INTERNAL_2a1546df_4_k_cu_5101a346_353584cuda3std3__45__cpo5beginE - _ZN40_INTERNAL_2a1546df_4_k_cu_5101a346_353584cuda3std6ranges3__45__cpo9iter_moveE)
_ZN40_INTERNAL_2a1546df_4_k_cu_5101a346_353584cuda3std6ranges3__45__cpo9iter_moveE:
	.zero		1
	.type		_ZN40_INTERNAL_2a1546df_4_k_cu_5101a346_353584cuda3std3__45__cpo5beginE,@object
	.size		_ZN40_INTERNAL_2a1546df_4_k_cu_5101a346_353584cuda3std3__45__cpo5beginE,(_ZN40_INTERNAL_2a1546df_4_k_cu_5101a346_353584cuda3std3__442_GLOBAL__N__2a1546df_4_k_cu_5101a346_353586ignoreE - _ZN40_INTERNAL_2a1546df_4_k_cu_5101a346_353584cuda3std3__45__cpo5beginE)
_ZN40_INTERNAL_2a1546df_4_k_cu_5101a346_353584cuda3std3__45__cpo5beginE:
	.zero		1
	.type		_ZN40_INTERNAL_2a1546df_4_k_cu_5101a346_353584cuda3std3__442_GLOBAL__N__2a1546df_4_k_cu_5101a346_353586ignoreE,@object
	.size		_ZN40_INTERNAL_2a1546df_4_k_cu_5101a346_353584cuda3std3__442_GLOBAL__N__2a1546df_4_k_cu_5101a346_353586ignoreE,(_ZN40_INTERNAL_2a1546df_4_k_cu_5101a346_353584cute7productE - _ZN40_INTERNAL_2a1546df_4_k_cu_5101a346_353584cuda3std3__442_GLOBAL__N__2a1546df_4_k_cu_5101a346_353586ignoreE)
_ZN40_INTERNAL_2a1546df_4_k_cu_5101a346_353584cuda3std3__442_GLOBAL__N__2a1546df_4_k_cu_5101a346_353586ignoreE:
	.zero		1
	.type		_ZN40_INTERNAL_2a1546df_4_k_cu_5101a346_353584cute7productE,@object
	.size		_ZN40_INTERNAL_2a1546df_4_k_cu_5101a346_353584cute7productE,(_ZN40_INTERNAL_2a1546df_4_k_cu_5101a346_353584cuda3std3__45__cpo3endE - _ZN40_INTERNAL_2a1546df_4_k_cu_5101a346_353584cute7productE)
_ZN40_INTERNAL_2a1546df_4_k_cu_5101a346_353584cute7productE:
	.zero		1
	.type		_ZN40_INTERNAL_2a1546df_4_k_cu_5101a346_353584cuda3std3__45__cpo3endE,@object
	.size		_ZN40_INTERNAL_2a1546df_4_k_cu_5101a346_353584cuda3std3__45__cpo3endE,(_ZN40_INTERNAL_2a1546df_4_k_cu_5101a346_353584cuda3std3__419piecewise_constructE - _ZN40_INTERNAL_2a1546df_4_k_cu_5101a346_353584cuda3std3__45__cpo3endE)
_ZN40_INTERNAL_2a1546df_4_k_cu_5101a346_353584cuda3std3__45__cpo3endE:
	.zero		1
	.type		_ZN40_INTERNAL_2a1546df_4_k_cu_5101a346_353584cuda3std3__419piecewise_constructE,@object
	.size		_ZN40_INTERNAL_2a1546df_4_k_cu_5101a346_353584cuda3std3__419piecewise_constructE,(_ZN40_INTERNAL_2a1546df_4_k_cu_5101a346_353584cuda3std3__45__cpo4cendE - _ZN40_INTERNAL_2a1546df_4_k_cu_5101a346_353584cuda3std3__419piecewise_constructE)
_ZN40_INTERNAL_2a1546df_4_k_cu_5101a346_353584cuda3std3__419piecewise_constructE:
	.zero		1
	.type		_ZN40_INTERNAL_2a1546df_4_k_cu_5101a346_353584cuda3std3__45__cpo4cendE,@object
	.size		_ZN40_INTERNAL_2a1546df_4_k_cu_5101a346_353584cuda3std3__45__cpo4cendE,(_ZN40_INTERNAL_2a1546df_4_k_cu_5101a346_353584cuda3std6ranges3__45__cpo4swapE - _ZN40_INTERNAL_2a1546df_4_k_cu_5101a346_353584cuda3std3__45__cpo4cendE)
_ZN40_INTERNAL_2a1546df_4_k_cu_5101a346_353584cuda3std3__45__cpo4cendE:
	.zero		1
	.type		_ZN40_INTERNAL_2a1546df_4_k_cu_5101a346_353584cuda3std6ranges3__45__cpo4swapE,@object
	.size		_ZN40_INTERNAL_2a1546df_4_k_cu_5101a346_353584cuda3std6ranges3__45__cpo4swapE,(.L_10 - _ZN40_INTERNAL_2a1546df_4_k_cu_5101a346_353584cuda3std6ranges3__45__cpo4swapE)
_ZN40_INTERNAL_2a1546df_4_k_cu_5101a346_353584cuda3std6ranges3__45__cpo4swapE:
	.zero		1
.L_10:


//--------------------- .nv.constant0._ZN7cutlass13device_kernelINS_4gemm6kernel13GemmUniversalIN4cute5tupleIJiiiiEEENS1_10collective13CollectiveMmaINS1_35MainloopSm100TmaUmmaWarpSpecializedILi4ELi2ELi4ENS5_IJNS4_1CILi1EEESB_SB_EEEEENS5_IJNSA_ILi64EEESE_NSA_ILi128EEEEEENS_10bfloat16_tENS5_IJlSB_lEEESH_SI_NS4_8TiledMMAINS4_8MMA_AtomIJNS4_20SM100_MMA_F16BF16_SSISH_SH_fLi64ELi64ELNS4_4UMMA5MajorE0ELSN_0ELNSM_7ScaleInE0ELSO_0EEEEEENS4_6LayoutISC_NS5_IJNSA_ILi0EEESS_SS_EEEEENS5_IJNS4_10UnderscoreESV_SV_EEEEENS4_13SM90_TMA_LOADENS4_14ComposedLayoutINS4_7SwizzleILi3ELi4ELi3EEENS4_18smem_ptr_flag_bitsILi16EEENSR_INS5_IJNSA_ILi8EEESE_EEENS5_IJSE_SB_EEEEEEEvNS4_8identityESY_S18_vS19_EENS_8epilogue10collective18CollectiveEpilogueINS1B_23Sm100TmaWarpSpecializedILi3ELi2ELi16ELb1ELb0EEEJSG_NS5_IJNSR_ISE_SB_EENSR_INSA_ILi32EEESB_EEEEESH_SI_SH_SI_NS1B_6fusion15FusionCallbacksIS1F_NS1K_17LinearCombinationISH_fSH_fLNS_15FloatRoundStyleE2EEESG_S1J_JEEENS4_5SM1004TMEM4LOAD26SM100_TMEM_LOAD_16dp256b4xESY_NSZ_INS10_ILi2ELi4ELi3EEES13_NSR_INS5_IJS14_S1H_EEENS5_IJS1H_SB_EEEEEEENS4_17SM75_U32x4_LDSM_NENS4_14SM90_TMA_STOREES1Y_NS4_17SM90_U32x4_STSM_NENS4_39AutoVectorizingCopyWithAssumedAlignmentILi128EEEEEEvvEEEEvNT_6ParamsE --------------------------
	.section	.nv.constant0._ZN7cutlass13device_kernelINS_4gemm6kernel13GemmUniversalIN4cute5tupleIJiiiiEEENS1_10collective13CollectiveMmaINS1_35MainloopSm100TmaUmmaWarpSpecializedILi4ELi2ELi4ENS5_IJNS4_1CILi1EEESB_SB_EEEEENS5_IJNSA_ILi64EEESE_NSA_ILi128EEEEEENS_10bfloat16_tENS5_IJlSB_lEEESH_SI_NS4_8TiledMMAINS4_8MMA_AtomIJNS4_20SM100_MMA_F16BF16_SSISH_SH_fLi64ELi64ELNS4_4UMMA5MajorE0ELSN_0ELNSM_7ScaleInE0ELSO_0EEEEEENS4_6LayoutISC_NS5_IJNSA_ILi0EEESS_SS_EEEEENS5_IJNS4_10UnderscoreESV_SV_EEEEENS4_13SM90_TMA_LOADENS4_14ComposedLayoutINS4_7SwizzleILi3ELi4ELi3EEENS4_18smem_ptr_flag_bitsILi16EEENSR_INS5_IJNSA_ILi8EEESE_EEENS5_IJSE_SB_EEEEEEEvNS4_8identityESY_S18_vS19_EENS_8epilogue10collective18CollectiveEpilogueINS1B_23Sm100TmaWarpSpecializedILi3ELi2ELi16ELb1ELb0EEEJSG_NS5_IJNSR_ISE_SB_EENSR_INSA_ILi32EEESB_EEEEESH_SI_SH_SI_NS1B_6fusion15FusionCallbacksIS1F_NS1K_17LinearCombinationISH_fSH_fLNS_15FloatRoundStyleE2EEESG_S1J_JEEENS4_5SM1004TMEM4LOAD26SM100_TMEM_LOAD_16dp256b4xESY_NSZ_INS10_ILi2ELi4ELi3EEES13_NSR_INS5_IJS14_S1H_EEENS5_IJS1H_SB_EEEEEEENS4_17SM75_U32x4_LDSM_NENS4_14SM90_TMA_STOREES1Y_NS4_17SM90_U32x4_STSM_NENS4_39AutoVectorizingCopyWithAssumedAlignmentILi128EEEEEEvvEEEEvNT_6ParamsE,"a",@progbits
	.sectionflags	@""
	.align	4
.nv.constant0._ZN7cutlass13device_kernelINS_4gemm6kernel13GemmUniversalIN4cute5tupleIJiiiiEEENS1_10collective13CollectiveMmaINS1_35MainloopSm100TmaUmmaWarpSpecializedILi4ELi2ELi4ENS5_IJNS4_1CILi1EEESB_SB_EEEEENS5_IJNSA_ILi64EEESE_NSA_ILi128EEEEEENS_10bfloat16_tENS5_IJlSB_lEEESH_SI_NS4_8TiledMMAINS4_8MMA_AtomIJNS4_20SM100_MMA_F16BF16_SSISH_SH_fLi64ELi64ELNS4_4UMMA5MajorE0ELSN_0ELNSM_7ScaleInE0ELSO_0EEEEEENS4_6LayoutISC_NS5_IJNSA_ILi0EEESS_SS_EEEEENS5_IJNS4_10UnderscoreESV_SV_EEEEENS4_13SM90_TMA_LOADENS4_14ComposedLayoutINS4_7SwizzleILi3ELi4ELi3EEENS4_18smem_ptr_flag_bitsILi16EEENSR_INS5_IJNSA_ILi8EEESE_EEENS5_IJSE_SB_EEEEEEEvNS4_8identityESY_S18_vS19_EENS_8epilogue10collective18CollectiveEpilogueINS1B_23Sm100TmaWarpSpecializedILi3ELi2ELi16ELb1ELb0EEEJSG_NS5_IJNSR_ISE_SB_EENSR_INSA_ILi32EEESB_EEEEESH_SI_SH_SI_NS1B_6fusion15FusionCallbacksIS1F_NS1K_17LinearCombinationISH_fSH_fLNS_15FloatRoundStyleE2EEESG_S1J_JEEENS4_5SM1004TMEM4LOAD26SM100_TMEM_LOAD_16dp256b4xESY_NSZ_INS10_ILi2ELi4ELi3EEES13_NSR_INS5_IJS14_S1H_EEENS5_IJS1H_SB_EEEEEEENS4_17SM75_U32x4_LDSM_NENS4_14SM90_TMA_STOREES1Y_NS4_17SM90_U32x4_STSM_NENS4_39AutoVectorizingCopyWithAssumedAlignmentILi128EEEEEEvvEEEEvNT_6ParamsE:
	.zero		2944


//--------------------- SYMBOLS --------------------------

	.type		.nv.reservedSmem.offset0,@object
	.size		.nv.reservedSmem.offset0,0x4
	.type		.nv.reservedSmem.cap,@object
	.size		.nv.reservedSmem.cap,0x4
	.type		__assertfail,@function
